// auto-generated by cutlass_sweep.gemm — config: {"arch": "sm_100", "cluster_m": 1, "cluster_n": 1, "dtype": "fp16", "dtype_b": "fp16", "layout": "nt", "stages": 0, "tile_k": 32, "tile_m": 128, "tile_n": 64}
#include "cutlass/cutlass.h"
#include "cutlass/gemm/collective/collective_builder.hpp"
#include "cutlass/gemm/device/gemm_universal_adapter.h"
#include "cutlass/gemm/kernel/gemm_universal.hpp"
#include "cutlass/epilogue/collective/collective_builder.hpp"

using ElemA = cutlass::half_t;
using ElemB = cutlass::half_t;
using ElemCD = cutlass::half_t;
using Acc  = float;
using TileShape    = cute::Shape<cute::_128, cute::_64, cute::_32>;
using ClusterShape = cute::Shape<cute::_1, cute::_1, cute::_1>;

using CollectiveEpilogue = typename cutlass::epilogue::collective::CollectiveBuilder<
    cutlass::arch::Sm100, cutlass::arch::OpClassTensorOp,
    TileShape, ClusterShape,
    cutlass::epilogue::collective::EpilogueTileAuto,
    Acc, Acc,
    ElemCD, cutlass::layout::RowMajor, 128 / cutlass::sizeof_bits<ElemCD>::value,
    ElemCD, cutlass::layout::RowMajor, 128 / cutlass::sizeof_bits<ElemCD>::value,
    cutlass::epilogue::collective::EpilogueScheduleAuto
  >::CollectiveOp;

using CollectiveMainloop = typename cutlass::gemm::collective::CollectiveBuilder<
    cutlass::arch::Sm100, cutlass::arch::OpClassTensorOp,
    ElemA, cutlass::layout::RowMajor, 128 / cutlass::sizeof_bits<ElemA>::value,
    ElemB, cutlass::layout::ColumnMajor, 128 / cutlass::sizeof_bits<ElemB>::value,
    Acc,
    TileShape, ClusterShape,
    cutlass::gemm::collective::StageCountAutoCarveout<static_cast<int>(sizeof(typename CollectiveEpilogue::SharedStorage))>,
    cutlass::gemm::collective::KernelScheduleAuto
  >::CollectiveOp;

using GemmKernel = cutlass::gemm::kernel::GemmUniversal<
    cute::Shape<int,int,int,int>,
    CollectiveMainloop,
    CollectiveEpilogue
>;
using Gemm = cutlass::gemm::device::GemmUniversalAdapter<GemmKernel>;

// Force the device kernel symbol into the cubin without needing a host main.
auto* _anchor = &cutlass::device_kernel<GemmKernel>;


// ===== COMPILED SASS (sm_100a) =====

	.target	sm_100a

	.elftype	@"ET_EXEC"


//--------------------- .note.nv.tkinfo           --------------------------
	.section	.note.nv.tkinfo,"",@"SHT_NOTE"
	.sectionflags	@"SHF_NOTE_NV_TKINFO"
	.tkinfo
        /*0018*/ 	.word	0x00000002
        /*0030*/ 	.string	""
        /*0030*/ 	.string	"ptxas"
        /*0030*/ 	.string	"Cuda compilation tools, release 13.0, V13.0.88"
        /*0030*/ 	.string	"Build cuda_13.0.r13.0/compiler.36424714_0"
        /*0030*/ 	.string	"-arch sm_100a -m 64 "



//--------------------- .note.nv.cuinfo           --------------------------
	.section	.note.nv.cuinfo,"",@"SHT_NOTE"
	.sectionflags	@"SHF_NOTE_NV_CUINFO"
        /*0018*/ 	.short	0x0002
        /*001a*/ 	.short	0x0064
        /*001c*/ 	.short	0x0082
	.zero		2


//--------------------- .nv.info                  --------------------------
	.section	.nv.info,"",@"SHT_CUDA_INFO"
	.align	4


	//----- nvinfo : EIATTR_REGCOUNT
	.align		4
        /*0000*/ 	.byte	0x04, 0x2f
        /*0002*/ 	.short	(.L_19 - .L_18)
	.align		4
.L_18:
        /*0004*/ 	.word	index@(_ZN7cutlass13device_kernelINS_4gemm6kernel13GemmUniversalIN4cute5tupleIJiiiiEEENS1_10collective13CollectiveMmaINS1_35MainloopSm100TmaUmmaWarpSpecializedILi16ELi2ELi4ENS5_IJNS4_1CILi1EEESB_SB_EEEEENS5_IJNSA_ILi128EEENSA_ILi64EEENSA_ILi32EEEEEENS_6half_tENS5_IJlSB_lEEESI_SJ_NS4_8TiledMMAINS4_8MMA_AtomIJNS4_20SM100_MMA_F16BF16_SSISI_SI_fLi128ELi64ELNS4_4UMMA5MajorE0ELSO_0ELNSN_7ScaleInE0ELSP_0EEEEEENS4_6LayoutISC_NS5_IJNSA_ILi0EEEST_ST_EEEEENS5_IJNS4_10UnderscoreESW_SW_EEEEENS4_13SM90_TMA_LOADENS4_14ComposedLayoutINS4_7SwizzleILi2ELi4ELi3EEENS4_18smem_ptr_flag_bitsILi16EEENSS_INS5_IJNSA_ILi8EEESG_EEENS5_IJSG_SB_EEEEEEEvNS4_8identityESZ_S19_vS1A_EENS_8epilogue10collective18CollectiveEpilogueINS1C_23Sm100TmaWarpSpecializedILi3ELi2ELi32ELb1ELb0EEEJSH_NS5_IJNSS_ISE_SB_EENSS_ISG_SB_EEEEESI_SJ_SI_SJ_NS1C_6fusion15FusionCallbacksIS1G_NS1K_17LinearCombinationISI_fSI_fLNS_15FloatRoundStyleE2EEESH_S1J_JEEENS4_5SM1004TMEM4LOAD26SM100_TMEM_LOAD_32dp32b32xESZ_S19_NS4_39AutoVectorizingCopyWithAssumedAlignmentILi128EEENS4_14SM90_TMA_STOREES19_S1V_S1V_EEEvvEEEEvNT_6ParamsE)
        /*0008*/ 	.word	0x0000006f


	//----- nvinfo : EIATTR_FRAME_SIZE
	.align		4
.L_19:
        /*000c*/ 	.byte	0x04, 0x11
        /*000e*/ 	.short	(.L_21 - .L_20)
	.align		4
.L_20:
        /*0010*/ 	.word	index@($__internal_2_$__cuda_sm10x_tcgen05_guardrail_trap_unallocated_columns_being_dealloced)
        /*0014*/ 	.word	0x00000000


	//----- nvinfo : EIATTR_FRAME_SIZE
	.align		4
.L_21:
        /*0018*/ 	.byte	0x04, 0x11
        /*001a*/ 	.short	(.L_23 - .L_22)
	.align		4
.L_22:
        /*001c*/ 	.word	index@($__internal_1_$__cuda_sm10x_tcgen05_guardrail_trap_phase_invalid_during_alloc)
        /*0020*/ 	.word	0x00000000


	//----- nvinfo : EIATTR_FRAME_SIZE
	.align		4
.L_23:
        /*0024*/ 	.byte	0x04, 0x11
        /*0026*/ 	.short	(.L_25 - .L_24)
	.align		4
.L_24:
        /*0028*/ 	.word	index@($__internal_0_$__cuda_sm10x_tcgen05_guardrail_trap_col_being_dealloced_not_returned_by_alloc)
        /*002c*/ 	.word	0x00000000


	//----- nvinfo : EIATTR_FRAME_SIZE
	.align		4
.L_25:
        /*0030*/ 	.byte	0x04, 0x11
        /*0032*/ 	.short	(.L_27 - .L_26)
	.align		4
.L_26:
        /*0034*/ 	.word	index@(_ZN7cutlass13device_kernelINS_4gemm6kernel13GemmUniversalIN4cute5tupleIJiiiiEEENS1_10collective13CollectiveMmaINS1_35MainloopSm100TmaUmmaWarpSpecializedILi16ELi2ELi4ENS5_IJNS4_1CILi1EEESB_SB_EEEEENS5_IJNSA_ILi128EEENSA_ILi64EEENSA_ILi32EEEEEENS_6half_tENS5_IJlSB_lEEESI_SJ_NS4_8TiledMMAINS4_8MMA_AtomIJNS4_20SM100_MMA_F16BF16_SSISI_SI_fLi128ELi64ELNS4_4UMMA5MajorE0ELSO_0ELNSN_7ScaleInE0ELSP_0EEEEEENS4_6LayoutISC_NS5_IJNSA_ILi0EEEST_ST_EEEEENS5_IJNS4_10UnderscoreESW_SW_EEEEENS4_13SM90_TMA_LOADENS4_14ComposedLayoutINS4_7SwizzleILi2ELi4ELi3EEENS4_18smem_ptr_flag_bitsILi16EEENSS_INS5_IJNSA_ILi8EEESG_EEENS5_IJSG_SB_EEEEEEEvNS4_8identityESZ_S19_vS1A_EENS_8epilogue10collective18CollectiveEpilogueINS1C_23Sm100TmaWarpSpecializedILi3ELi2ELi32ELb1ELb0EEEJSH_NS5_IJNSS_ISE_SB_EENSS_ISG_SB_EEEEESI_SJ_SI_SJ_NS1C_6fusion15FusionCallbacksIS1G_NS1K_17LinearCombinationISI_fSI_fLNS_15FloatRoundStyleE2EEESH_S1J_JEEENS4_5SM1004TMEM4LOAD26SM100_TMEM_LOAD_32dp32b32xESZ_S19_NS4_39AutoVectorizingCopyWithAssumedAlignmentILi128EEENS4_14SM90_TMA_STOREES19_S1V_S1V_EEEvvEEEEvNT_6ParamsE)
        /*0038*/ 	.word	0x00000000


	//----- nvinfo : EIATTR_MIN_STACK_SIZE
	.align		4
.L_27:
        /*003c*/ 	.byte	0x04, 0x12
        /*003e*/ 	.short	(.L_29 - .L_28)
	.align		4
.L_28:
        /*0040*/ 	.word	index@(_ZN7cutlass13device_kernelINS_4gemm6kernel13GemmUniversalIN4cute5tupleIJiiiiEEENS1_10collective13CollectiveMmaINS1_35MainloopSm100TmaUmmaWarpSpecializedILi16ELi2ELi4ENS5_IJNS4_1CILi1EEESB_SB_EEEEENS5_IJNSA_ILi128EEENSA_ILi64EEENSA_ILi32EEEEEENS_6half_tENS5_IJlSB_lEEESI_SJ_NS4_8TiledMMAINS4_8MMA_AtomIJNS4_20SM100_MMA_F16BF16_SSISI_SI_fLi128ELi64ELNS4_4UMMA5MajorE0ELSO_0ELNSN_7ScaleInE0ELSP_0EEEEEENS4_6LayoutISC_NS5_IJNSA_ILi0EEEST_ST_EEEEENS5_IJNS4_10UnderscoreESW_SW_EEEEENS4_13SM90_TMA_LOADENS4_14ComposedLayoutINS4_7SwizzleILi2ELi4ELi3EEENS4_18smem_ptr_flag_bitsILi16EEENSS_INS5_IJNSA_ILi8EEESG_EEENS5_IJSG_SB_EEEEEEEvNS4_8identityESZ_S19_vS1A_EENS_8epilogue10collective18CollectiveEpilogueINS1C_23Sm100TmaWarpSpecializedILi3ELi2ELi32ELb1ELb0EEEJSH_NS5_IJNSS_ISE_SB_EENSS_ISG_SB_EEEEESI_SJ_SI_SJ_NS1C_6fusion15FusionCallbacksIS1G_NS1K_17LinearCombinationISI_fSI_fLNS_15FloatRoundStyleE2EEESH_S1J_JEEENS4_5SM1004TMEM4LOAD26SM100_TMEM_LOAD_32dp32b32xESZ_S19_NS4_39AutoVectorizingCopyWithAssumedAlignmentILi128EEENS4_14SM90_TMA_STOREES19_S1V_S1V_EEEvvEEEEvNT_6ParamsE)
        /*0044*/ 	.word	0x00000000
.L_29:


//--------------------- .nv.compat                --------------------------
	.section	.nv.compat,"",@"SHT_CUDA_COMPAT_INFO"
	.align	4
        /*0000*/ 	.byte	0x02, 0x09, 0x01, 0x00, 0x02, 0x02, 0x02, 0x00, 0x02, 0x05, 0x05, 0x00, 0x03, 0x07, 0x01, 0x01
        /*0010*/ 	.byte	0x02, 0x03, 0x01, 0x00, 0x02, 0x06, 0x01, 0x00, 0x04, 0x0b, 0x08, 0x00, 0x09, 0x00, 0x00, 0x00
        /*0020*/ 	.byte	0x00, 0x00, 0x00, 0x00


//--------------------- .nv.info._ZN7cutlass13device_kernelINS_4gemm6kernel13GemmUniversalIN4cute5tupleIJiiiiEEENS1_10collective13CollectiveMmaINS1_35MainloopSm100TmaUmmaWarpSpecializedILi16ELi2ELi4ENS5_IJNS4_1CILi1EEESB_SB_EEEEENS5_IJNSA_ILi128EEENSA_ILi64EEENSA_ILi32EEEEEENS_6half_tENS5_IJlSB_lEEESI_SJ_NS4_8TiledMMAINS4_8MMA_AtomIJNS4_20SM100_MMA_F16BF16_SSISI_SI_fLi128ELi64ELNS4_4UMMA5MajorE0ELSO_0ELNSN_7ScaleInE0ELSP_0EEEEEENS4_6LayoutISC_NS5_IJNSA_ILi0EEEST_ST_EEEEENS5_IJNS4_10UnderscoreESW_SW_EEEEENS4_13SM90_TMA_LOADENS4_14ComposedLayoutINS4_7SwizzleILi2ELi4ELi3EEENS4_18smem_ptr_flag_bitsILi16EEENSS_INS5_IJNSA_ILi8EEESG_EEENS5_IJSG_SB_EEEEEEEvNS4_8identityESZ_S19_vS1A_EENS_8epilogue10collective18CollectiveEpilogueINS1C_23Sm100TmaWarpSpecializedILi3ELi2ELi32ELb1ELb0EEEJSH_NS5_IJNSS_ISE_SB_EENSS_ISG_SB_EEEEESI_SJ_SI_SJ_NS1C_6fusion15FusionCallbacksIS1G_NS1K_17LinearCombinationISI_fSI_fLNS_15FloatRoundStyleE2EEESH_S1J_JEEENS4_5SM1004TMEM4LOAD26SM100_TMEM_LOAD_32dp32b32xESZ_S19_NS4_39AutoVectorizingCopyWithAssumedAlignmentILi128EEENS4_14SM90_TMA_STOREES19_S1V_S1V_EEEvvEEEEvNT_6ParamsE --------------------------
	.section	.nv.info._ZN7cutlass13device_kernelINS_4gemm6kernel13GemmUniversalIN4cute5tupleIJiiiiEEENS1_10collective13CollectiveMmaINS1_35MainloopSm100TmaUmmaWarpSpecializedILi16ELi2ELi4ENS5_IJNS4_1CILi1EEESB_SB_EEEEENS5_IJNSA_ILi128EEENSA_ILi64EEENSA_ILi32EEEEEENS_6half_tENS5_IJlSB_lEEESI_SJ_NS4_8TiledMMAINS4_8MMA_AtomIJNS4_20SM100_MMA_F16BF16_SSISI_SI_fLi128ELi64ELNS4_4UMMA5MajorE0ELSO_0ELNSN_7ScaleInE0ELSP_0EEEEEENS4_6LayoutISC_NS5_IJNSA_ILi0EEEST_ST_EEEEENS5_IJNS4_10UnderscoreESW_SW_EEEEENS4_13SM90_TMA_LOADENS4_14ComposedLayoutINS4_7SwizzleILi2ELi4ELi3EEENS4_18smem_ptr_flag_bitsILi16EEENSS_INS5_IJNSA_ILi8EEESG_EEENS5_IJSG_SB_EEEEEEEvNS4_8identityESZ_S19_vS1A_EENS_8epilogue10collective18CollectiveEpilogueINS1C_23Sm100TmaWarpSpecializedILi3ELi2ELi32ELb1ELb0EEEJSH_NS5_IJNSS_ISE_SB_EENSS_ISG_SB_EEEEESI_SJ_SI_SJ_NS1C_6fusion15FusionCallbacksIS1G_NS1K_17LinearCombinationISI_fSI_fLNS_15FloatRoundStyleE2EEESH_S1J_JEEENS4_5SM1004TMEM4LOAD26SM100_TMEM_LOAD_32dp32b32xESZ_S19_NS4_39AutoVectorizingCopyWithAssumedAlignmentILi128EEENS4_14SM90_TMA_STOREES19_S1V_S1V_EEEvvEEEEvNT_6ParamsE,"",@"SHT_CUDA_INFO"
	.sectionflags	@""
	.align	4


	//----- nvinfo : EIATTR_CUDA_API_VERSION
	.align		4
        /*0000*/ 	.byte	0x04, 0x37
        /*0002*/ 	.short	(.L_31 - .L_30)
.L_30:
        /*0004*/ 	.word	0x00000082


	//----- nvinfo : EIATTR_KPARAM_INFO
	.align		4
.L_31:
        /*0008*/ 	.byte	0x04, 0x17
        /*000a*/ 	.short	(.L_33 - .L_32)
.L_32:
        /*000c*/ 	.word	0x00000000
        /*0010*/ 	.short	0x0000
        /*0012*/ 	.short	0x0000
        /*0014*/ 	.byte	0x00, 0xf0, 0x01, 0x20


	//----- nvinfo : EIATTR_AT_ENTRY_FRAGMENTS
	.align		4
.L_33:
        /*0018*/ 	.byte	0x04, 0x4f
        /*001a*/ 	.short	(.L_35 - .L_34)


	//   ....[0]....
.L_34:
        /*001c*/ 	.word	0x00000006


	//----- nvinfo : EIATTR_RESERVED_SMEM_USED
	.align		4
.L_35:
        /*0020*/ 	.byte	0x01, 0x41
	.zero		2


	//----- nvinfo : EIATTR_SPARSE_MMA_MASK
	.align		4
        /*0024*/ 	.byte	0x03, 0x50
        /*0026*/ 	.short	0x0000


	//----- nvinfo : EIATTR_TCGEN05_1CTA_USED
	.align		4
        /*0028*/ 	.byte	0x01, 0x51
	.zero		2


	//----- nvinfo : EIATTR_MAXREG_COUNT
	.align		4
        /*002c*/ 	.byte	0x03, 0x1b
        /*002e*/ 	.short	0x00ff


	//----- nvinfo : EIATTR_NUM_BARRIERS
	.align		4
        /*0030*/ 	.byte	0x02, 0x4c
        /*0032*/ 	.byte	0x07
	.zero		1


	//----- nvinfo : EIATTR_EXTERNS
	.align		4
        /*0034*/ 	.byte	0x04, 0x0f
        /*0036*/ 	.short	(.L_37 - .L_36)


	//   ....[0]....
	.align		4
.L_36:
        /*0038*/ 	.word	index@(__assertfail)


	//----- nvinfo : EIATTR_MERCURY_ISA_VERSION
	.align		4
.L_37:
        /*003c*/ 	.byte	0x03, 0x5f
        /*003e*/ 	.short	0x0101


	//----- nvinfo : EIATTR_INT_WARP_WIDE_INSTR_OFFSETS
	.align		4
        /*0040*/ 	.byte	0x04, 0x31
        /*0042*/ 	.short	(.L_39 - .L_38)


	//   ....[0]....
.L_38:
        /*0044*/ 	.word	0x00001f70


	//   ....[1]....
        /*0048*/ 	.word	0x00003f90


	//   ....[2]....
        /*004c*/ 	.word	0x00003fc0


	//   ....[3]....
        /*0050*/ 	.word	0x00004010


	//   ....[4]....
        /*0054*/ 	.word	0x00004900


	//   ....[5]....
        /*0058*/ 	.word	0x00004920


	//   ....[6]....
        /*005c*/ 	.word	0x00004bf0


	//   ....[7]....
        /*0060*/ 	.word	0x00004d20


	//----- nvinfo : EIATTR_COOP_GROUP_MASK_REGIDS
	.align		4
.L_39:
        /*0064*/ 	.byte	0x04, 0x29
        /*0066*/ 	.short	(.L_41 - .L_40)


	//   ....[0]....
.L_40:
        /*0068*/ 	.word	0xffffffff


	//   ....[1]....
        /*006c*/ 	.word	0xffffffff


	//   ....[2]....
        /*0070*/ 	.word	0xffffffff


	//   ....[3]....
        /*0074*/ 	.word	0xffffffff


	//   ....[4]....
        /*0078*/ 	.word	0xffffffff


	//   ....[5]....
        /*007c*/ 	.word	0xffffffff


	//   ....[6]....
        /*0080*/ 	.word	0xffffffff


	//   ....[7]....
        /*0084*/ 	.word	0xffffffff


	//   ....[8]....
        /*0088*/ 	.word	0xffffffff


	//   ....[9]....
        /*008c*/ 	.word	0xffffffff


	//   ....[10]....
        /*0090*/ 	.word	0xffffffff


	//   ....[11]....
        /*0094*/ 	.word	0xffffffff


	//   ....[12]....
        /*0098*/ 	.word	0xffffffff


	//----- nvinfo : EIATTR_COOP_GROUP_INSTR_OFFSETS
	.align		4
.L_41:
        /*009c*/ 	.byte	0x04, 0x28
        /*009e*/ 	.short	(.L_43 - .L_42)


	//   ....[0]....
.L_42:
        /*00a0*/ 	.word	0x00000090


	//   ....[1]....
        /*00a4*/ 	.word	0x000004d0


	//   ....[2]....
        /*00a8*/ 	.word	0x000007f0


	//   ....[3]....
        /*00ac*/ 	.word	0x00000970


	//   ....[4]....
        /*00b0*/ 	.word	0x00000a70


	//   ....[5]....
        /*00b4*/ 	.word	0x00000be0


	//   ....[6]....
        /*00b8*/ 	.word	0x00000d80


	//   ....[7]....
        /*00bc*/ 	.word	0x00001e50


	//   ....[8]....
        /*00c0*/ 	.word	0x000032f0


	//   ....[9]....
        /*00c4*/ 	.word	0x00003500


	//   ....[10]....
        /*00c8*/ 	.word	0x00003530


	//   ....[11]....
        /*00cc*/ 	.word	0x00003e80


	//   ....[12]....
        /*00d0*/ 	.word	0x000040b0


	//----- nvinfo : EIATTR_VRC_CTA_INIT_COUNT
	.align		4
.L_43:
        /*00d4*/ 	.byte	0x02, 0x4a
        /*00d6*/ 	.byte	0x80
	.zero		1


	//----- nvinfo : EIATTR_SYSCALL_OFFSETS
	.align		4
        /*00d8*/ 	.byte	0x04, 0x46
        /*00da*/ 	.short	(.L_45 - .L_44)


	//   ....[0]....
.L_44:
        /*00dc*/ 	.word	0x000058d0


	//   ....[1]....
        /*00e0*/ 	.word	0x000059c0


	//   ....[2]....
        /*00e4*/ 	.word	0x00006200


	//   ....[3]....
        /*00e8*/ 	.word	0x00006eb0


	//----- nvinfo : EIATTR_MBARRIER_INSTR_OFFSETS
	.align		4
.L_45:
        /*00ec*/ 	.byte	0x04, 0x39
        /*00ee*/ 	.short	(.L_47 - .L_46)


	//   ....[0]....
.L_46:
        /*00f0*/ 	.word	0x000005d0
        /*00f4*/ 	.word	0x000000ff
        /*00f8*/ 	.word	0x00000000
        /*00fc*/ 	.short	0x0100
        /*00fe*/ 	.byte	0x05
	.zero		1


	//   ....[1]....
        /*0100*/ 	.word	0x000005e0
        /*0104*/ 	.word	0x000000ff
        /*0108*/ 	.word	0x00000080
        /*010c*/ 	.short	0x0100
        /*010e*/ 	.byte	0x05
	.zero		1


	//   ....[2]....
        /*0110*/ 	.word	0x000005f0
        /*0114*/ 	.word	0x000000ff
        /*0118*/ 	.word	0x00000008
        /*011c*/ 	.short	0x0100
        /*011e*/ 	.byte	0x05
	.zero		1


	//   ....[3]....
        /*0120*/ 	.word	0x00000600
        /*0124*/ 	.word	0x000000ff
        /*0128*/ 	.word	0x00000088
        /*012c*/ 	.short	0x0100
        /*012e*/ 	.byte	0x05
	.zero		1


	//   ....[4]....
        /*0130*/ 	.word	0x00000610
        /*0134*/ 	.word	0x000000ff
        /*0138*/ 	.word	0x00000010
        /*013c*/ 	.short	0x0100
        /*013e*/ 	.byte	0x05
	.zero		1


	//   ....[5]....
        /*0140*/ 	.word	0x00000620
        /*0144*/ 	.word	0x000000ff
        /*0148*/ 	.word	0x00000090
        /*014c*/ 	.short	0x0100
        /*014e*/ 	.byte	0x05
	.zero		1


	//   ....[6]....
        /*0150*/ 	.word	0x00000630
        /*0154*/ 	.word	0x000000ff
        /*0158*/ 	.word	0x00000018
        /*015c*/ 	.short	0x0100
        /*015e*/ 	.byte	0x05
	.zero		1


	//   ....[7]....
        /*0160*/ 	.word	0x00000640
        /*0164*/ 	.word	0x000000ff
        /*0168*/ 	.word	0x00000098
        /*016c*/ 	.short	0x0100
        /*016e*/ 	.byte	0x05
	.zero		1


	//   ....[8]....
        /*0170*/ 	.word	0x00000650
        /*0174*/ 	.word	0x000000ff
        /*0178*/ 	.word	0x00000020
        /*017c*/ 	.short	0x0100
        /*017e*/ 	.byte	0x05
	.zero		1


	//   ....[9]....
        /*0180*/ 	.word	0x00000660
        /*0184*/ 	.word	0x000000ff
        /*0188*/ 	.word	0x000000a0
        /*018c*/ 	.short	0x0100
        /*018e*/ 	.byte	0x05
	.zero		1


	//   ....[10]....
        /*0190*/ 	.word	0x00000670
        /*0194*/ 	.word	0x000000ff
        /*0198*/ 	.word	0x00000028
        /*019c*/ 	.short	0x0100
        /*019e*/ 	.byte	0x05
	.zero		1


	//   ....[11]....
        /*01a0*/ 	.word	0x00000680
        /*01a4*/ 	.word	0x000000ff
        /*01a8*/ 	.word	0x000000a8
        /*01ac*/ 	.short	0x0100
        /*01ae*/ 	.byte	0x05
	.zero		1


	//   ....[12]....
        /*01b0*/ 	.word	0x00000690
        /*01b4*/ 	.word	0x000000ff
        /*01b8*/ 	.word	0x00000030
        /*01bc*/ 	.short	0x0100
        /*01be*/ 	.byte	0x05
	.zero		1


	//   ....[13]....
        /*01c0*/ 	.word	0x000006a0
        /*01c4*/ 	.word	0x000000ff
        /*01c8*/ 	.word	0x000000b0
        /*01cc*/ 	.short	0x0100
        /*01ce*/ 	.byte	0x05
	.zero		1


	//   ....[14]....
        /*01d0*/ 	.word	0x000006b0
        /*01d4*/ 	.word	0x000000ff
        /*01d8*/ 	.word	0x00000038
        /*01dc*/ 	.short	0x0100
        /*01de*/ 	.byte	0x05
	.zero		1


	//   ....[15]....
        /*01e0*/ 	.word	0x000006c0
        /*01e4*/ 	.word	0x000000ff
        /*01e8*/ 	.word	0x000000b8
        /*01ec*/ 	.short	0x0100
        /*01ee*/ 	.byte	0x05
	.zero		1


	//   ....[16]....
        /*01f0*/ 	.word	0x000006d0
        /*01f4*/ 	.word	0x000000ff
        /*01f8*/ 	.word	0x00000040
        /*01fc*/ 	.short	0x0100
        /*01fe*/ 	.byte	0x05
	.zero		1


	//   ....[17]....
        /*0200*/ 	.word	0x000006e0
        /*0204*/ 	.word	0x000000ff
        /*0208*/ 	.word	0x000000c0
        /*020c*/ 	.short	0x0100
        /*020e*/ 	.byte	0x05
	.zero		1


	//   ....[18]....
        /*0210*/ 	.word	0x000006f0
        /*0214*/ 	.word	0x000000ff
        /*0218*/ 	.word	0x00000048
        /*021c*/ 	.short	0x0100
        /*021e*/ 	.byte	0x05
	.zero		1


	//   ....[19]....
        /*0220*/ 	.word	0x00000700
        /*0224*/ 	.word	0x000000ff
        /*0228*/ 	.word	0x000000c8
        /*022c*/ 	.short	0x0100
        /*022e*/ 	.byte	0x05
	.zero		1


	//   ....[20]....
        /*0230*/ 	.word	0x00000710
        /*0234*/ 	.word	0x000000ff
        /*0238*/ 	.word	0x00000050
        /*023c*/ 	.short	0x0100
        /*023e*/ 	.byte	0x05
	.zero		1


	//   ....[21]....
        /*0240*/ 	.word	0x00000720
        /*0244*/ 	.word	0x000000ff
        /*0248*/ 	.word	0x000000d0
        /*024c*/ 	.short	0x0100
        /*024e*/ 	.byte	0x05
	.zero		1


	//   ....[22]....
        /*0250*/ 	.word	0x00000730
        /*0254*/ 	.word	0x000000ff
        /*0258*/ 	.word	0x00000058
        /*025c*/ 	.short	0x0100
        /*025e*/ 	.byte	0x05
	.zero		1


	//   ....[23]....
        /*0260*/ 	.word	0x00000740
        /*0264*/ 	.word	0x000000ff
        /*0268*/ 	.word	0x000000d8
        /*026c*/ 	.short	0x0100
        /*026e*/ 	.byte	0x05
	.zero		1


	//   ....[24]....
        /*0270*/ 	.word	0x00000750
        /*0274*/ 	.word	0x000000ff
        /*0278*/ 	.word	0x00000060
        /*027c*/ 	.short	0x0100
        /*027e*/ 	.byte	0x05
	.zero		1


	//   ....[25]....
        /*0280*/ 	.word	0x00000760
        /*0284*/ 	.word	0x000000ff
        /*0288*/ 	.word	0x000000e0
        /*028c*/ 	.short	0x0100
        /*028e*/ 	.byte	0x05
	.zero		1


	//   ....[26]....
        /*0290*/ 	.word	0x00000770
        /*0294*/ 	.word	0x000000ff
        /*0298*/ 	.word	0x00000068
        /*029c*/ 	.short	0x0100
        /*029e*/ 	.byte	0x05
	.zero		1


	//   ....[27]....
        /*02a0*/ 	.word	0x00000780
        /*02a4*/ 	.word	0x000000ff
        /*02a8*/ 	.word	0x000000e8
        /*02ac*/ 	.short	0x0100
        /*02ae*/ 	.byte	0x05
	.zero		1


	//   ....[28]....
        /*02b0*/ 	.word	0x00000790
        /*02b4*/ 	.word	0x000000ff
        /*02b8*/ 	.word	0x00000070
        /*02bc*/ 	.short	0x0100
        /*02be*/ 	.byte	0x05
	.zero		1


	//   ....[29]....
        /*02c0*/ 	.word	0x000007a0
        /*02c4*/ 	.word	0x000000ff
        /*02c8*/ 	.word	0x000000f0
        /*02cc*/ 	.short	0x0100
        /*02ce*/ 	.byte	0x05
	.zero		1


	//   ....[30]....
        /*02d0*/ 	.word	0x000007b0
        /*02d4*/ 	.word	0x000000ff
        /*02d8*/ 	.word	0x00000078
        /*02dc*/ 	.short	0x0100
        /*02de*/ 	.byte	0x05
	.zero		1


	//   ....[31]....
        /*02e0*/ 	.word	0x000007c0
        /*02e4*/ 	.word	0x000000ff
        /*02e8*/ 	.word	0x000000f8
        /*02ec*/ 	.short	0x0100
        /*02ee*/ 	.byte	0x05
	.zero		1


	//   ....[32]....
        /*02f0*/ 	.word	0x00000900
        /*02f4*/ 	.word	0x000000ff
        /*02f8*/ 	.word	0x00000100
        /*02fc*/ 	.short	0x0100
        /*02fe*/ 	.byte	0x07
	.zero		1


	//   ....[33]....
        /*0300*/ 	.word	0x00000910
        /*0304*/ 	.word	0x000000ff
        /*0308*/ 	.word	0x00000118
        /*030c*/ 	.short	0x0100
        /*030e*/ 	.byte	0x07
	.zero		1


	//   ....[34]....
        /*0310*/ 	.word	0x00000920
        /*0314*/ 	.word	0x000000ff
        /*0318*/ 	.word	0x00000108
        /*031c*/ 	.short	0x0100
        /*031e*/ 	.byte	0x07
	.zero		1


	//   ....[35]....
        /*0320*/ 	.word	0x00000930
        /*0324*/ 	.word	0x000000ff
        /*0328*/ 	.word	0x00000120
        /*032c*/ 	.short	0x0100
        /*032e*/ 	.byte	0x07
	.zero		1


	//   ....[36]....
        /*0330*/ 	.word	0x00000940
        /*0334*/ 	.word	0x000000ff
        /*0338*/ 	.word	0x00000110
        /*033c*/ 	.short	0x0100
        /*033e*/ 	.byte	0x07
	.zero		1


	//   ....[37]....
        /*0340*/ 	.word	0x00000950
        /*0344*/ 	.word	0x000000ff
        /*0348*/ 	.word	0x00000128
        /*034c*/ 	.short	0x0100
        /*034e*/ 	.byte	0x07
	.zero		1


	//   ....[38]....
        /*0350*/ 	.word	0x00000a40
        /*0354*/ 	.word	0x000000ff
        /*0358*/ 	.word	0x00000130
        /*035c*/ 	.short	0x0100
        /*035e*/ 	.byte	0x05
	.zero		1


	//   ....[39]....
        /*0360*/ 	.word	0x00000a50
        /*0364*/ 	.word	0x000000ff
        /*0368*/ 	.word	0x00000138
        /*036c*/ 	.short	0x0100
        /*036e*/ 	.byte	0x05
	.zero		1


	//   ....[40]....
        /*0370*/ 	.word	0x00000b90
        /*0374*/ 	.word	0x000000ff
        /*0378*/ 	.word	0x00000140
        /*037c*/ 	.short	0x0100
        /*037e*/ 	.byte	0x05
	.zero		1


	//   ....[41]....
        /*0380*/ 	.word	0x00000ba0
        /*0384*/ 	.word	0x000000ff
        /*0388*/ 	.word	0x00000150
        /*038c*/ 	.short	0x0100
        /*038e*/ 	.byte	0x05
	.zero		1


	//   ....[42]....
        /*0390*/ 	.word	0x00000bb0
        /*0394*/ 	.word	0x000000ff
        /*0398*/ 	.word	0x00000148
        /*039c*/ 	.short	0x0100
        /*039e*/ 	.byte	0x05
	.zero		1


	//   ....[43]....
        /*03a0*/ 	.word	0x00000bc0
        /*03a4*/ 	.word	0x000000ff
        /*03a8*/ 	.word	0x00000158
        /*03ac*/ 	.short	0x0100
        /*03ae*/ 	.byte	0x05
	.zero		1


	//   ....[44]....
        /*03b0*/ 	.word	0x00000cf0
        /*03b4*/ 	.word	0x000000ff
        /*03b8*/ 	.word	0x00000160
        /*03bc*/ 	.short	0x0100
        /*03be*/ 	.byte	0x07
	.zero		1


	//   ....[45]....
        /*03c0*/ 	.word	0x00000d00
        /*03c4*/ 	.word	0x000000ff
        /*03c8*/ 	.word	0x00000180
        /*03cc*/ 	.short	0x0100
        /*03ce*/ 	.byte	0x07
	.zero		1


	//   ....[46]....
        /*03d0*/ 	.word	0x00000d10
        /*03d4*/ 	.word	0x000000ff
        /*03d8*/ 	.word	0x00000168
        /*03dc*/ 	.short	0x0100
        /*03de*/ 	.byte	0x07
	.zero		1


	//   ....[47]....
        /*03e0*/ 	.word	0x00000d20
        /*03e4*/ 	.word	0x000000ff
        /*03e8*/ 	.word	0x00000188
        /*03ec*/ 	.short	0x0100
        /*03ee*/ 	.byte	0x07
	.zero		1


	//   ....[48]....
        /*03f0*/ 	.word	0x00000d30
        /*03f4*/ 	.word	0x000000ff
        /*03f8*/ 	.word	0x00000170
        /*03fc*/ 	.short	0x0100
        /*03fe*/ 	.byte	0x07
	.zero		1


	//   ....[49]....
        /*0400*/ 	.word	0x00000d40
        /*0404*/ 	.word	0x000000ff
        /*0408*/ 	.word	0x00000190
        /*040c*/ 	.short	0x0100
        /*040e*/ 	.byte	0x07
	.zero		1


	//   ....[50]....
        /*0410*/ 	.word	0x00000d50
        /*0414*/ 	.word	0x000000ff
        /*0418*/ 	.word	0x00000178
        /*041c*/ 	.short	0x0100
        /*041e*/ 	.byte	0x07
	.zero		1


	//   ....[51]....
        /*0420*/ 	.word	0x00000d60
        /*0424*/ 	.word	0x000000ff
        /*0428*/ 	.word	0x00000198
        /*042c*/ 	.short	0x0100
        /*042e*/ 	.byte	0x07
	.zero		1


	//   ....[52]....
        /*0430*/ 	.word	0x00000e50
        /*0434*/ 	.word	0x000000ff
        /*0438*/ 	.word	0x000001a0
        /*043c*/ 	.short	0x0100
        /*043e*/ 	.byte	0x05
	.zero		1


	//   ....[53]....
        /*0440*/ 	.word	0x00000e60
        /*0444*/ 	.word	0x000000ff
        /*0448*/ 	.word	0x000001b0
        /*044c*/ 	.short	0x0100
        /*044e*/ 	.byte	0x05
	.zero		1


	//   ....[54]....
        /*0450*/ 	.word	0x00000e70
        /*0454*/ 	.word	0x000000ff
        /*0458*/ 	.word	0x000001a8
        /*045c*/ 	.short	0x0100
        /*045e*/ 	.byte	0x05
	.zero		1


	//   ....[55]....
        /*0460*/ 	.word	0x00000e80
        /*0464*/ 	.word	0x000000ff
        /*0468*/ 	.word	0x000001b8
        /*046c*/ 	.short	0x0100
        /*046e*/ 	.byte	0x05
	.zero		1


	//   ....[56]....
        /*0470*/ 	.word	0x00001750
        /*0474*/ 	.word	0x00000002
        /*0478*/ 	.word	0x000001b0
        /*047c*/ 	.short	0x010a
        /*047e*/ 	.byte	0xff
	.zero		1


	//   ....[57]....
        /*0480*/ 	.word	0x00001780
        /*0484*/ 	.word	0x00000002
        /*0488*/ 	.word	0x000001a0
        /*048c*/ 	.short	0x0101
        /*048e*/ 	.byte	0xff
	.zero		1


	//   ....[58]....
        /*0490*/ 	.word	0x00001850
        /*0494*/ 	.word	0x000000ff
        /*0498*/ 	.word	0x00000080
        /*049c*/ 	.short	0x010a
        /*049e*/ 	.byte	0x08
	.zero		1


	//   ....[59]....
        /*04a0*/ 	.word	0x000018f0
        /*04a4*/ 	.word	0x000000ff
        /*04a8*/ 	.word	0x00000080
        /*04ac*/ 	.short	0x010a
        /*04ae*/ 	.byte	0x21
	.zero		1


	//   ....[60]....
        /*04b0*/ 	.word	0x00001a40
        /*04b4*/ 	.word	0x000000ff
        /*04b8*/ 	.word	0x00000080
        /*04bc*/ 	.short	0x010a
        /*04be*/ 	.byte	0x08
	.zero		1


	//   ....[61]....
        /*04c0*/ 	.word	0x00001b50
        /*04c4*/ 	.word	0x000000ff
        /*04c8*/ 	.word	0x00000138
        /*04cc*/ 	.short	0x0101
        /*04ce*/ 	.byte	0x04
	.zero		1


	//   ....[62]....
        /*04d0*/ 	.word	0x00001b70
        /*04d4*/ 	.word	0x000000ff
        /*04d8*/ 	.word	0x00000080
        /*04dc*/ 	.short	0x010a
        /*04de*/ 	.byte	0x08
	.zero		1


	//   ....[63]....
        /*04e0*/ 	.word	0x00001bf0
        /*04e4*/ 	.word	0x000000ff
        /*04e8*/ 	.word	0x00000080
        /*04ec*/ 	.short	0x010a
        /*04ee*/ 	.byte	0x11
	.zero		1


	//   ....[64]....
        /*04f0*/ 	.word	0x00001d40
        /*04f4*/ 	.word	0x000000ff
        /*04f8*/ 	.word	0x00000080
        /*04fc*/ 	.short	0x010a
        /*04fe*/ 	.byte	0x08
	.zero		1


	//   ....[65]....
        /*0500*/ 	.word	0x00001e80
        /*0504*/ 	.word	0x00000002
        /*0508*/ 	.word	0x00000140
        /*050c*/ 	.short	0x010a
        /*050e*/ 	.byte	0xff
	.zero		1


	//   ....[66]....
        /*0510*/ 	.word	0x00001f40
        /*0514*/ 	.word	0x00000002
        /*0518*/ 	.word	0x00000000
        /*051c*/ 	.short	0x0101
        /*051e*/ 	.byte	0xff
	.zero		1


	//   ....[67]....
        /*0520*/ 	.word	0x000024a0
        /*0524*/ 	.word	0x000000ff
        /*0528*/ 	.word	0x00000000
        /*052c*/ 	.short	0x010a
        /*052e*/ 	.byte	0x05
	.zero		1


	//   ....[68]....
        /*0530*/ 	.word	0x00002530
        /*0534*/ 	.word	0x000000ff
        /*0538*/ 	.word	0x00000000
        /*053c*/ 	.short	0x010a
        /*053e*/ 	.byte	0x05
	.zero		1


	//   ....[69]....
        /*0540*/ 	.word	0x000025c0
        /*0544*/ 	.word	0x000000ff
        /*0548*/ 	.word	0x00000000
        /*054c*/ 	.short	0x010a
        /*054e*/ 	.byte	0x05
	.zero		1


	//   ....[70]....
        /*0550*/ 	.word	0x00002650
        /*0554*/ 	.word	0x000000ff
        /*0558*/ 	.word	0x00000000
        /*055c*/ 	.short	0x010a
        /*055e*/ 	.byte	0x05
	.zero		1


	//   ....[71]....
        /*0560*/ 	.word	0x000026e0
        /*0564*/ 	.word	0x000000ff
        /*0568*/ 	.word	0x00000000
        /*056c*/ 	.short	0x010a
        /*056e*/ 	.byte	0x05
	.zero		1


	//   ....[72]....
        /*0570*/ 	.word	0x00002770
        /*0574*/ 	.word	0x000000ff
        /*0578*/ 	.word	0x00000000
        /*057c*/ 	.short	0x010a
        /*057e*/ 	.byte	0x05
	.zero		1


	//   ....[73]....
        /*0580*/ 	.word	0x00002800
        /*0584*/ 	.word	0x000000ff
        /*0588*/ 	.word	0x00000000
        /*058c*/ 	.short	0x010a
        /*058e*/ 	.byte	0x05
	.zero		1


	//   ....[74]....
        /*0590*/ 	.word	0x00002890
        /*0594*/ 	.word	0x000000ff
        /*0598*/ 	.word	0x00000000
        /*059c*/ 	.short	0x010a
        /*059e*/ 	.byte	0x05
	.zero		1


	//   ....[75]....
        /*05a0*/ 	.word	0x00002920
        /*05a4*/ 	.word	0x000000ff
        /*05a8*/ 	.word	0x00000000
        /*05ac*/ 	.short	0x010a
        /*05ae*/ 	.byte	0x05
	.zero		1


	//   ....[76]....
        /*05b0*/ 	.word	0x000029b0
        /*05b4*/ 	.word	0x000000ff
        /*05b8*/ 	.word	0x00000000
        /*05bc*/ 	.short	0x010a
        /*05be*/ 	.byte	0x05
	.zero		1


	//   ....[77]....
        /*05c0*/ 	.word	0x00002a40
        /*05c4*/ 	.word	0x000000ff
        /*05c8*/ 	.word	0x00000000
        /*05cc*/ 	.short	0x010a
        /*05ce*/ 	.byte	0x05
	.zero		1


	//   ....[78]....
        /*05d0*/ 	.word	0x00002ad0
        /*05d4*/ 	.word	0x000000ff
        /*05d8*/ 	.word	0x00000000
        /*05dc*/ 	.short	0x010a
        /*05de*/ 	.byte	0x05
	.zero		1


	//   ....[79]....
        /*05e0*/ 	.word	0x00002b60
        /*05e4*/ 	.word	0x000000ff
        /*05e8*/ 	.word	0x00000000
        /*05ec*/ 	.short	0x010a
        /*05ee*/ 	.byte	0x05
	.zero		1


	//   ....[80]....
        /*05f0*/ 	.word	0x00002bf0
        /*05f4*/ 	.word	0x000000ff
        /*05f8*/ 	.word	0x00000000
        /*05fc*/ 	.short	0x010a
        /*05fe*/ 	.byte	0x05
	.zero		1


	//   ....[81]....
        /*0600*/ 	.word	0x00002c80
        /*0604*/ 	.word	0x000000ff
        /*0608*/ 	.word	0x00000000
        /*060c*/ 	.short	0x010a
        /*060e*/ 	.byte	0x05
	.zero		1


	//   ....[82]....
        /*0610*/ 	.word	0x00002d20
        /*0614*/ 	.word	0x00000000
        /*0618*/ 	.word	0x00000000
        /*061c*/ 	.short	0x010a
        /*061e*/ 	.byte	0xff
	.zero		1


	//   ....[83]....
        /*0620*/ 	.word	0x00002e40
        /*0624*/ 	.word	0x00000000
        /*0628*/ 	.word	0x000001a0
        /*062c*/ 	.short	0x010a
        /*062e*/ 	.byte	0xff
	.zero		1


	//   ....[84]....
        /*0630*/ 	.word	0x00002eb0
        /*0634*/ 	.word	0x00000000
        /*0638*/ 	.word	0x00000000
        /*063c*/ 	.short	0x0101
        /*063e*/ 	.byte	0xff
	.zero		1


	//   ....[85]....
        /*0640*/ 	.word	0x00002ed0
        /*0644*/ 	.word	0x000000ff
        /*0648*/ 	.word	0x00000150
        /*064c*/ 	.short	0x010a
        /*064e*/ 	.byte	0x05
	.zero		1


	//   ....[86]....
        /*0650*/ 	.word	0x00002ff0
        /*0654*/ 	.word	0x00000000
        /*0658*/ 	.word	0x00000140
        /*065c*/ 	.short	0x010a
        /*065e*/ 	.byte	0xff
	.zero		1


	//   ....[87]....
        /*0660*/ 	.word	0x000030f0
        /*0664*/ 	.word	0x00000000
        /*0668*/ 	.word	0x00000000
        /*066c*/ 	.short	0x0101
        /*066e*/ 	.byte	0xff
	.zero		1


	//   ....[88]....
        /*0670*/ 	.word	0x00003180
        /*0674*/ 	.word	0x000000ff
        /*0678*/ 	.word	0x00000150
        /*067c*/ 	.short	0x0106
        /*067e*/ 	.byte	0x05
	.zero		1


	//   ....[89]....
        /*0680*/ 	.word	0x000031a0
        /*0684*/ 	.word	0x000000ff
        /*0688*/ 	.word	0x00000150
        /*068c*/ 	.short	0x010a
        /*068e*/ 	.byte	0x05
	.zero		1


	//   ....[90]....
        /*0690*/ 	.word	0x00003230
        /*0694*/ 	.word	0x000000ff
        /*0698*/ 	.word	0x00000150
        /*069c*/ 	.short	0x0106
        /*069e*/ 	.byte	0x04
	.zero		1


	//   ....[91]....
        /*06a0*/ 	.word	0x00003270
        /*06a4*/ 	.word	0x00000000
        /*06a8*/ 	.word	0x00000150
        /*06ac*/ 	.short	0x010a
        /*06ae*/ 	.byte	0xff
	.zero		1


	//   ....[92]....
        /*06b0*/ 	.word	0x00003770
        /*06b4*/ 	.word	0x00000000
        /*06b8*/ 	.word	0x00000140
        /*06bc*/ 	.short	0x010a
        /*06be*/ 	.byte	0xff
	.zero		1


	//   ....[93]....
        /*06c0*/ 	.word	0x00003880
        /*06c4*/ 	.word	0x00000003
        /*06c8*/ 	.word	0x00000000
        /*06cc*/ 	.short	0x0101
        /*06ce*/ 	.byte	0xff
	.zero		1


	//   ....[94]....
        /*06d0*/ 	.word	0x00003890
        /*06d4*/ 	.word	0x000000ff
        /*06d8*/ 	.word	0x00000000
        /*06dc*/ 	.short	0x010a
        /*06de*/ 	.byte	0x04
	.zero		1


	//   ....[95]....
        /*06e0*/ 	.word	0x000038b0
        /*06e4*/ 	.word	0x000000ff
        /*06e8*/ 	.word	0x00000180
        /*06ec*/ 	.short	0x010a
        /*06ee*/ 	.byte	0x08
	.zero		1


	//   ....[96]....
        /*06f0*/ 	.word	0x00003980
        /*06f4*/ 	.word	0x000000ff
        /*06f8*/ 	.word	0x00000000
        /*06fc*/ 	.short	0x010a
        /*06fe*/ 	.byte	0x07
	.zero		1


	//   ....[97]....
        /*0700*/ 	.word	0x00003ac0
        /*0704*/ 	.word	0x000000ff
        /*0708*/ 	.word	0x00000000
        /*070c*/ 	.short	0x010a
        /*070e*/ 	.byte	0x04
	.zero		1


	//   ....[98]....
        /*0710*/ 	.word	0x00003cb0
        /*0714*/ 	.word	0x000000ff
        /*0718*/ 	.word	0x00000000
        /*071c*/ 	.short	0x010a
        /*071e*/ 	.byte	0x05
	.zero		1


	//   ....[99]....
        /*0720*/ 	.word	0x00003d40
        /*0724*/ 	.word	0x000000ff
        /*0728*/ 	.word	0x00000000
        /*072c*/ 	.short	0x010a
        /*072e*/ 	.byte	0x05
	.zero		1


	//   ....[100]....
        /*0730*/ 	.word	0x00003dd0
        /*0734*/ 	.word	0x000000ff
        /*0738*/ 	.word	0x00000000
        /*073c*/ 	.short	0x010a
        /*073e*/ 	.byte	0x05
	.zero		1


	//   ....[101]....
        /*0740*/ 	.word	0x00003e60
        /*0744*/ 	.word	0x000000ff
        /*0748*/ 	.word	0x00000000
        /*074c*/ 	.short	0x010a
        /*074e*/ 	.byte	0x07
	.zero		1


	//   ....[102]....
        /*0750*/ 	.word	0x000042a0
        /*0754*/ 	.word	0x00000000
        /*0758*/ 	.word	0x00000140
        /*075c*/ 	.short	0x010a
        /*075e*/ 	.byte	0xff
	.zero		1


	//   ....[103]....
        /*0760*/ 	.word	0x00004360
        /*0764*/ 	.word	0x00000000
        /*0768*/ 	.word	0x00000000
        /*076c*/ 	.short	0x0101
        /*076e*/ 	.byte	0xff
	.zero		1


	//   ....[104]....
        /*0770*/ 	.word	0x00004680
        /*0774*/ 	.word	0x000000ff
        /*0778*/ 	.word	0x00000138
        /*077c*/ 	.short	0x010a
        /*077e*/ 	.byte	0x07
	.zero		1


	//   ....[105]....
        /*0780*/ 	.word	0x000048a0
        /*0784*/ 	.word	0x000000ff
        /*0788*/ 	.word	0x00000118
        /*078c*/ 	.short	0x010a
        /*078e*/ 	.byte	0x0f
	.zero		1


	//   ....[106]....
        /*0790*/ 	.word	0x00004aa0
        /*0794*/ 	.word	0x000000ff
        /*0798*/ 	.word	0x00000100
        /*079c*/ 	.short	0x010b
        /*079e*/ 	.byte	0x0f
	.zero		1


	//   ....[107]....
        /*07a0*/ 	.word	0x00004af0
        /*07a4*/ 	.word	0x000000ff
        /*07a8*/ 	.word	0x00000000
        /*07ac*/ 	.short	0x0101
        /*07ae*/ 	.byte	0x10
	.zero		1


	//   ....[108]....
        /*07b0*/ 	.word	0x00004b30
        /*07b4*/ 	.word	0x000000ff
        /*07b8*/ 	.word	0x00000118
        /*07bc*/ 	.short	0x010a
        /*07be*/ 	.byte	0x0d
	.zero		1


	//   ....[109]....
        /*07c0*/ 	.word	0x00004d70
        /*07c4*/ 	.word	0x000000ff
        /*07c8*/ 	.word	0x00000100
        /*07cc*/ 	.short	0x010b
        /*07ce*/ 	.byte	0x0d
	.zero		1


	//   ....[110]....
        /*07d0*/ 	.word	0x00004de0
        /*07d4*/ 	.word	0x000000ff
        /*07d8*/ 	.word	0x00000000
        /*07dc*/ 	.short	0x0101
        /*07de*/ 	.byte	0x0f
	.zero		1


	//   ....[111]....
        /*07e0*/ 	.word	0x00004e30
        /*07e4*/ 	.word	0x000000ff
        /*07e8*/ 	.word	0x00000000
        /*07ec*/ 	.short	0x010a
        /*07ee*/ 	.byte	0x04
	.zero		1


	//   ....[112]....
        /*07f0*/ 	.word	0x00004ec0
        /*07f4*/ 	.word	0x000000ff
        /*07f8*/ 	.word	0x00000000
        /*07fc*/ 	.short	0x010a
        /*07fe*/ 	.byte	0x04
	.zero		1


	//   ....[113]....
        /*0800*/ 	.word	0x00004f60
        /*0804*/ 	.word	0x00000000
        /*0808*/ 	.word	0x00000000
        /*080c*/ 	.short	0x010a
        /*080e*/ 	.byte	0xff
	.zero		1


	//   ....[114]....
        /*0810*/ 	.word	0x000052a0
        /*0814*/ 	.word	0x00000000
        /*0818*/ 	.word	0x00000140
        /*081c*/ 	.short	0x010a
        /*081e*/ 	.byte	0xff
	.zero		1


	//   ....[115]....
        /*0820*/ 	.word	0x000053b0
        /*0824*/ 	.word	0x00000000
        /*0828*/ 	.word	0x00000000
        /*082c*/ 	.short	0x0101
        /*082e*/ 	.byte	0xff
	.zero		1


	//   ....[116]....
        /*0830*/ 	.word	0x00005e50
        /*0834*/ 	.word	0x00000000
        /*0838*/ 	.word	0x00000100
        /*083c*/ 	.short	0x010a
        /*083e*/ 	.byte	0xff
	.zero		1


	//   ....[117]....
        /*0840*/ 	.word	0x00005ec0
        /*0844*/ 	.word	0x00000049
        /*0848*/ 	.word	0x00000160
        /*084c*/ 	.short	0x010a
        /*084e*/ 	.byte	0xff
	.zero		1


	//   ....[118]....
        /*0850*/ 	.word	0x00005fb0
        /*0854*/ 	.word	0x00000000
        /*0858*/ 	.word	0x00000100
        /*085c*/ 	.short	0x010a
        /*085e*/ 	.byte	0xff
	.zero		1


	//   ....[119]....
        /*0860*/ 	.word	0x000060e0
        /*0864*/ 	.word	0x00000049
        /*0868*/ 	.word	0x00000160
        /*086c*/ 	.short	0x010a
        /*086e*/ 	.byte	0xff
	.zero		1


	//   ....[120]....
        /*0870*/ 	.word	0x00006bf0
        /*0874*/ 	.word	0x00000000
        /*0878*/ 	.word	0x00000000
        /*087c*/ 	.short	0x0101
        /*087e*/ 	.byte	0xff
	.zero		1


	//   ....[121]....
        /*0880*/ 	.word	0x00006c00
        /*0884*/ 	.word	0x00000002
        /*0888*/ 	.word	0x00000100
        /*088c*/ 	.short	0x010a
        /*088e*/ 	.byte	0xff
	.zero		1


	//   ....[122]....
        /*0890*/ 	.word	0x00006cd0
        /*0894*/ 	.word	0x00000002
        /*0898*/ 	.word	0x00000100
        /*089c*/ 	.short	0x010a
        /*089e*/ 	.byte	0xff
	.zero		1


	//   ....[123]....
        /*08a0*/ 	.word	0x00007020
        /*08a4*/ 	.word	0x000000ff
        /*08a8*/ 	.word	0x00000000
        /*08ac*/ 	.short	0x0101
        /*08ae*/ 	.byte	0x05
	.zero		1


	//   ....[124]....
        /*08b0*/ 	.word	0x00007970
        /*08b4*/ 	.word	0x00000000
        /*08b8*/ 	.word	0x00000000
        /*08bc*/ 	.short	0x0101
        /*08be*/ 	.byte	0xff
	.zero		1


	//   ....[125]....
        /*08c0*/ 	.word	0x00007be0
        /*08c4*/ 	.word	0x000000ff
        /*08c8*/ 	.word	0x00000000
        /*08cc*/ 	.short	0x0101
        /*08ce*/ 	.byte	0x04
	.zero		1


	//   ....[126]....
        /*08d0*/ 	.word	0x00007c00
        /*08d4*/ 	.word	0x00000002
        /*08d8*/ 	.word	0x000001b0
        /*08dc*/ 	.short	0x010a
        /*08de*/ 	.byte	0xff
	.zero		1


	//   ....[127]....
        /*08e0*/ 	.word	0x00007c60
        /*08e4*/ 	.word	0x00000002
        /*08e8*/ 	.word	0x00000080
        /*08ec*/ 	.short	0x010a
        /*08ee*/ 	.byte	0xff
	.zero		1


	//   ....[128]....
        /*08f0*/ 	.word	0x00007cc0
        /*08f4*/ 	.word	0x00000002
        /*08f8*/ 	.word	0x00000080
        /*08fc*/ 	.short	0x010a
        /*08fe*/ 	.byte	0xff
	.zero		1


	//   ....[129]....
        /*0900*/ 	.word	0x00007d10
        /*0904*/ 	.word	0x00000002
        /*0908*/ 	.word	0x00000140
        /*090c*/ 	.short	0x010a
        /*090e*/ 	.byte	0xff
	.zero		1


	//   ....[130]....
        /*0910*/ 	.word	0x00007d70
        /*0914*/ 	.word	0x00000000
        /*0918*/ 	.word	0x00000000
        /*091c*/ 	.short	0x010a
        /*091e*/ 	.byte	0xff
	.zero		1


	//   ....[131]....
        /*0920*/ 	.word	0x00007dd0
        /*0924*/ 	.word	0x00000000
        /*0928*/ 	.word	0x00000000
        /*092c*/ 	.short	0x010a
        /*092e*/ 	.byte	0xff
	.zero		1


	//   ....[132]....
        /*0930*/ 	.word	0x00007e30
        /*0934*/ 	.word	0x00000000
        /*0938*/ 	.word	0x00000000
        /*093c*/ 	.short	0x010a
        /*093e*/ 	.byte	0xff
	.zero		1


	//   ....[133]....
        /*0940*/ 	.word	0x00007e90
        /*0944*/ 	.word	0x00000000
        /*0948*/ 	.word	0x00000000
        /*094c*/ 	.short	0x010a
        /*094e*/ 	.byte	0xff
	.zero		1


	//   ....[134]....
        /*0950*/ 	.word	0x00007ef0
        /*0954*/ 	.word	0x00000000
        /*0958*/ 	.word	0x00000000
        /*095c*/ 	.short	0x010a
        /*095e*/ 	.byte	0xff
	.zero		1


	//   ....[135]....
        /*0960*/ 	.word	0x00007f50
        /*0964*/ 	.word	0x00000000
        /*0968*/ 	.word	0x00000000
        /*096c*/ 	.short	0x010a
        /*096e*/ 	.byte	0xff
	.zero		1


	//   ....[136]....
        /*0970*/ 	.word	0x00007fb0
        /*0974*/ 	.word	0x00000000
        /*0978*/ 	.word	0x00000000
        /*097c*/ 	.short	0x010a
        /*097e*/ 	.byte	0xff
	.zero		1


	//   ....[137]....
        /*0980*/ 	.word	0x00008010
        /*0984*/ 	.word	0x00000000
        /*0988*/ 	.word	0x00000000
        /*098c*/ 	.short	0x010a
        /*098e*/ 	.byte	0xff
	.zero		1


	//   ....[138]....
        /*0990*/ 	.word	0x00008070
        /*0994*/ 	.word	0x00000000
        /*0998*/ 	.word	0x00000000
        /*099c*/ 	.short	0x010a
        /*099e*/ 	.byte	0xff
	.zero		1


	//   ....[139]....
        /*09a0*/ 	.word	0x000080d0
        /*09a4*/ 	.word	0x00000000
        /*09a8*/ 	.word	0x00000000
        /*09ac*/ 	.short	0x010a
        /*09ae*/ 	.byte	0xff
	.zero		1


	//   ....[140]....
        /*09b0*/ 	.word	0x00008130
        /*09b4*/ 	.word	0x00000000
        /*09b8*/ 	.word	0x00000000
        /*09bc*/ 	.short	0x010a
        /*09be*/ 	.byte	0xff
	.zero		1


	//   ....[141]....
        /*09c0*/ 	.word	0x00008190
        /*09c4*/ 	.word	0x00000000
        /*09c8*/ 	.word	0x00000000
        /*09cc*/ 	.short	0x010a
        /*09ce*/ 	.byte	0xff
	.zero		1


	//   ....[142]....
        /*09d0*/ 	.word	0x000081f0
        /*09d4*/ 	.word	0x00000000
        /*09d8*/ 	.word	0x00000000
        /*09dc*/ 	.short	0x010a
        /*09de*/ 	.byte	0xff
	.zero		1


	//   ....[143]....
        /*09e0*/ 	.word	0x00008250
        /*09e4*/ 	.word	0x00000000
        /*09e8*/ 	.word	0x00000000
        /*09ec*/ 	.short	0x010a
        /*09ee*/ 	.byte	0xff
	.zero		1


	//   ....[144]....
        /*09f0*/ 	.word	0x000082b0
        /*09f4*/ 	.word	0x00000000
        /*09f8*/ 	.word	0x00000000
        /*09fc*/ 	.short	0x010a
        /*09fe*/ 	.byte	0xff
	.zero		1


	//   ....[145]....
        /*0a00*/ 	.word	0x00008300
        /*0a04*/ 	.word	0x00000000
        /*0a08*/ 	.word	0x000001a0
        /*0a0c*/ 	.short	0x010a
        /*0a0e*/ 	.byte	0xff
	.zero		1


	//   ....[146]....
        /*0a10*/ 	.word	0x00008360
        /*0a14*/ 	.word	0x00000000
        /*0a18*/ 	.word	0x00000150
        /*0a1c*/ 	.short	0x010a
        /*0a1e*/ 	.byte	0xff
	.zero		1


	//   ....[147]....
        /*0a20*/ 	.word	0x000083b0
        /*0a24*/ 	.word	0x00000000
        /*0a28*/ 	.word	0x00000140
        /*0a2c*/ 	.short	0x010a
        /*0a2e*/ 	.byte	0xff
	.zero		1


	//   ....[148]....
        /*0a30*/ 	.word	0x00008410
        /*0a34*/ 	.word	0x00000000
        /*0a38*/ 	.word	0x00000150
        /*0a3c*/ 	.short	0x010a
        /*0a3e*/ 	.byte	0xff
	.zero		1


	//   ....[149]....
        /*0a40*/ 	.word	0x00008460
        /*0a44*/ 	.word	0x00000000
        /*0a48*/ 	.word	0x00000140
        /*0a4c*/ 	.short	0x010a
        /*0a4e*/ 	.byte	0xff
	.zero		1


	//   ....[150]....
        /*0a50*/ 	.word	0x000084c0
        /*0a54*/ 	.word	0x00000002
        /*0a58*/ 	.word	0x00000180
        /*0a5c*/ 	.short	0x010a
        /*0a5e*/ 	.byte	0xff
	.zero		1


	//   ....[151]....
        /*0a60*/ 	.word	0x00008520
        /*0a64*/ 	.word	0x00000000
        /*0a68*/ 	.word	0x00000000
        /*0a6c*/ 	.short	0x010a
        /*0a6e*/ 	.byte	0xff
	.zero		1


	//   ....[152]....
        /*0a70*/ 	.word	0x00008580
        /*0a74*/ 	.word	0x00000000
        /*0a78*/ 	.word	0x00000000
        /*0a7c*/ 	.short	0x010a
        /*0a7e*/ 	.byte	0xff
	.zero		1


	//   ....[153]....
        /*0a80*/ 	.word	0x000085e0
        /*0a84*/ 	.word	0x00000000
        /*0a88*/ 	.word	0x00000000
        /*0a8c*/ 	.short	0x010a
        /*0a8e*/ 	.byte	0xff
	.zero		1


	//   ....[154]....
        /*0a90*/ 	.word	0x00008640
        /*0a94*/ 	.word	0x00000000
        /*0a98*/ 	.word	0x00000000
        /*0a9c*/ 	.short	0x010a
        /*0a9e*/ 	.byte	0xff
	.zero		1


	//   ....[155]....
        /*0aa0*/ 	.word	0x000086a0
        /*0aa4*/ 	.word	0x00000000
        /*0aa8*/ 	.word	0x00000000
        /*0aac*/ 	.short	0x010a
        /*0aae*/ 	.byte	0xff
	.zero		1


	//   ....[156]....
        /*0ab0*/ 	.word	0x000086f0
        /*0ab4*/ 	.word	0x00000000
        /*0ab8*/ 	.word	0x00000140
        /*0abc*/ 	.short	0x010a
        /*0abe*/ 	.byte	0xff
	.zero		1


	//   ....[157]....
        /*0ac0*/ 	.word	0x00008750
        /*0ac4*/ 	.word	0x00000000
        /*0ac8*/ 	.word	0x00000138
        /*0acc*/ 	.short	0x010a
        /*0ace*/ 	.byte	0xff
	.zero		1


	//   ....[158]....
        /*0ad0*/ 	.word	0x000087b0
        /*0ad4*/ 	.word	0x00000000
        /*0ad8*/ 	.word	0x00000118
        /*0adc*/ 	.short	0x010a
        /*0ade*/ 	.byte	0xff
	.zero		1


	//   ....[159]....
        /*0ae0*/ 	.word	0x00008810
        /*0ae4*/ 	.word	0x00000000
        /*0ae8*/ 	.word	0x00000118
        /*0aec*/ 	.short	0x010a
        /*0aee*/ 	.byte	0xff
	.zero		1


	//   ....[160]....
        /*0af0*/ 	.word	0x00008870
        /*0af4*/ 	.word	0x00000000
        /*0af8*/ 	.word	0x00000000
        /*0afc*/ 	.short	0x010a
        /*0afe*/ 	.byte	0xff
	.zero		1


	//   ....[161]....
        /*0b00*/ 	.word	0x000088d0
        /*0b04*/ 	.word	0x00000000
        /*0b08*/ 	.word	0x00000000
        /*0b0c*/ 	.short	0x010a
        /*0b0e*/ 	.byte	0xff
	.zero		1


	//   ....[162]....
        /*0b10*/ 	.word	0x00008920
        /*0b14*/ 	.word	0x00000000
        /*0b18*/ 	.word	0x00000140
        /*0b1c*/ 	.short	0x010a
        /*0b1e*/ 	.byte	0xff
	.zero		1


	//   ....[163]....
        /*0b20*/ 	.word	0x00008970
        /*0b24*/ 	.word	0x00000000
        /*0b28*/ 	.word	0x00000100
        /*0b2c*/ 	.short	0x010a
        /*0b2e*/ 	.byte	0xff
	.zero		1


	//   ....[164]....
        /*0b30*/ 	.word	0x000089c0
        /*0b34*/ 	.word	0x00000049
        /*0b38*/ 	.word	0x00000160
        /*0b3c*/ 	.short	0x010a
        /*0b3e*/ 	.byte	0xff
	.zero		1


	//   ....[165]....
        /*0b40*/ 	.word	0x00008a10
        /*0b44*/ 	.word	0x00000002
        /*0b48*/ 	.word	0x00000100
        /*0b4c*/ 	.short	0x010a
        /*0b4e*/ 	.byte	0xff
	.zero		1


	//----- nvinfo : EIATTR_NUM_MBARRIERS
	.align		4
.L_47:
        /*0b50*/ 	.byte	0x03, 0x38
        /*0b52*/ 	.short	0x0038


	//----- nvinfo : EIATTR_EXIT_INSTR_OFFSETS
	.align		4
        /*0b54*/ 	.byte	0x04, 0x1c
        /*0b56*/ 	.short	(.L_49 - .L_48)


	//   ....[0]....
.L_48:
        /*0b58*/ 	.word	0x00002d50


	//   ....[1]....
        /*0b5c*/ 	.word	0x00003240


	//   ....[2]....
        /*0b60*/ 	.word	0x000032a0


	//   ....[3]....
        /*0b64*/ 	.word	0x000040c0


	//   ....[4]....
        /*0b68*/ 	.word	0x00004f90


	//   ....[5]....
        /*0b6c*/ 	.word	0x00004fd0


	//   ....[6]....
        /*0b70*/ 	.word	0x00007ad0


	//   ....[7]....
        /*0b74*/ 	.word	0x00007b50


	//   ....[8]....
        /*0b78*/ 	.word	0x00007b80


	//   ....[9]....
        /*0b7c*/ 	.word	0x00007bf0


	//----- nvinfo : EIATTR_MAX_THREADS
	.align		4
.L_49:
        /*0b80*/ 	.byte	0x04, 0x05
        /*0b82*/ 	.short	(.L_51 - .L_50)
.L_50:
        /*0b84*/ 	.word	0x00000100
        /*0b88*/ 	.word	0x00000001
        /*0b8c*/ 	.word	0x00000001


	//----- nvinfo : EIATTR_CRS_STACK_SIZE
	.align		4
.L_51:
        /*0b90*/ 	.byte	0x04, 0x1e
        /*0b92*/ 	.short	(.L_53 - .L_52)
.L_52:
        /*0b94*/ 	.word	0x00000000


	//----- nvinfo : EIATTR_CBANK_PARAM_SIZE
	.align		4
.L_53:
        /*0b98*/ 	.byte	0x03, 0x19
        /*0b9a*/ 	.short	0x0800


	//----- nvinfo : EIATTR_PARAM_CBANK
	.align		4
        /*0b9c*/ 	.byte	0x04, 0x0a
        /*0b9e*/ 	.short	(.L_55 - .L_54)
	.align		4
.L_54:
        /*0ba0*/ 	.word	index@(.nv.constant0._ZN7cutlass13device_kernelINS_4gemm6kernel13GemmUniversalIN4cute5tupleIJiiiiEEENS1_10collective13CollectiveMmaINS1_35MainloopSm100TmaUmmaWarpSpecializedILi16ELi2ELi4ENS5_IJNS4_1CILi1EEESB_SB_EEEEENS5_IJNSA_ILi128EEENSA_ILi64EEENSA_ILi32EEEEEENS_6half_tENS5_IJlSB_lEEESI_SJ_NS4_8TiledMMAINS4_8MMA_AtomIJNS4_20SM100_MMA_F16BF16_SSISI_SI_fLi128ELi64ELNS4_4UMMA5MajorE0ELSO_0ELNSN_7ScaleInE0ELSP_0EEEEEENS4_6LayoutISC_NS5_IJNSA_ILi0EEEST_ST_EEEEENS5_IJNS4_10UnderscoreESW_SW_EEEEENS4_13SM90_TMA_LOADENS4_14ComposedLayoutINS4_7SwizzleILi2ELi4ELi3EEENS4_18smem_ptr_flag_bitsILi16EEENSS_INS5_IJNSA_ILi8EEESG_EEENS5_IJSG_SB_EEEEEEEvNS4_8identityESZ_S19_vS1A_EENS_8epilogue10collective18CollectiveEpilogueINS1C_23Sm100TmaWarpSpecializedILi3ELi2ELi32ELb1ELb0EEEJSH_NS5_IJNSS_ISE_SB_EENSS_ISG_SB_EEEEESI_SJ_SI_SJ_NS1C_6fusion15FusionCallbacksIS1G_NS1K_17LinearCombinationISI_fSI_fLNS_15FloatRoundStyleE2EEESH_S1J_JEEENS4_5SM1004TMEM4LOAD26SM100_TMEM_LOAD_32dp32b32xESZ_S19_NS4_39AutoVectorizingCopyWithAssumedAlignmentILi128EEENS4_14SM90_TMA_STOREES19_S1V_S1V_EEEvvEEEEvNT_6ParamsE)
        /*0ba4*/ 	.short	0x0380
        /*0ba6*/ 	.short	0x0800


	//----- nvinfo : EIATTR_SW_WAR
	.align		4
.L_55:
        /*0ba8*/ 	.byte	0x04, 0x36
        /*0baa*/ 	.short	(.L_57 - .L_56)
.L_56:
        /*0bac*/ 	.word	0x00000008
.L_57:


//--------------------- .nv.callgraph             --------------------------
	.section	.nv.callgraph,"",@"SHT_CUDA_CALLGRAPH"
	.align	4
	.sectionentsize	8
	.align		4
        /*0000*/ 	.word	0x00000000
	.align		4
        /*0004*/ 	.word	0xffffffff
	.align		4
        /*0008*/ 	.word	index@(_ZN7cutlass13device_kernelINS_4gemm6kernel13GemmUniversalIN4cute5tupleIJiiiiEEENS1_10collective13CollectiveMmaINS1_35MainloopSm100TmaUmmaWarpSpecializedILi16ELi2ELi4ENS5_IJNS4_1CILi1EEESB_SB_EEEEENS5_IJNSA_ILi128EEENSA_ILi64EEENSA_ILi32EEEEEENS_6half_tENS5_IJlSB_lEEESI_SJ_NS4_8TiledMMAINS4_8MMA_AtomIJNS4_20SM100_MMA_F16BF16_SSISI_SI_fLi128ELi64ELNS4_4UMMA5MajorE0ELSO_0ELNSN_7ScaleInE0ELSP_0EEEEEENS4_6LayoutISC_NS5_IJNSA_ILi0EEEST_ST_EEEEENS5_IJNS4_10UnderscoreESW_SW_EEEEENS4_13SM90_TMA_LOADENS4_14ComposedLayoutINS4_7SwizzleILi2ELi4ELi3EEENS4_18smem_ptr_flag_bitsILi16EEENSS_INS5_IJNSA_ILi8EEESG_EEENS5_IJSG_SB_EEEEEEEvNS4_8identityESZ_S19_vS1A_EENS_8epilogue10collective18CollectiveEpilogueINS1C_23Sm100TmaWarpSpecializedILi3ELi2ELi32ELb1ELb0EEEJSH_NS5_IJNSS_ISE_SB_EENSS_ISG_SB_EEEEESI_SJ_SI_SJ_NS1C_6fusion15FusionCallbacksIS1G_NS1K_17LinearCombinationISI_fSI_fLNS_15FloatRoundStyleE2EEESH_S1J_JEEENS4_5SM1004TMEM4LOAD26SM100_TMEM_LOAD_32dp32b32xESZ_S19_NS4_39AutoVectorizingCopyWithAssumedAlignmentILi128EEENS4_14SM90_TMA_STOREES19_S1V_S1V_EEEvvEEEEvNT_6ParamsE)
	.align		4
        /*000c*/ 	.word	index@(__assertfail)
	.align		4
        /*0010*/ 	.word	0x00000000
	.align		4
        /*0014*/ 	.word	0xfffffffe
	.align		4
        /*0018*/ 	.word	0x00000000
	.align		4
        /*001c*/ 	.word	0xfffffffd
	.align		4
        /*0020*/ 	.word	0x00000000
	.align		4
        /*0024*/ 	.word	0xfffffffc


//--------------------- .nv.constant4             --------------------------
	.section	.nv.constant4,"a",@progbits
	.align	8
	.align		8
.nv.constant4:
        /*0000*/ 	.dword	__assertfail
	.align		8
        /*0008*/ 	.dword	__unnamed_1
	.align		8
        /*0010*/ 	.dword	__unnamed_2
	.align		8
        /*0018*/ 	.dword	_ZN40_INTERNAL_c7174358_4_k_cu_05fb12c9_358614cuda3std3__45__cpo5beginE
	.align		8
        /*0020*/ 	.dword	_ZN40_INTERNAL_c7174358_4_k_cu_05fb12c9_358614cuda3std3__45__cpo3endE
	.align		8
        /*0028*/ 	.dword	_ZN40_INTERNAL_c7174358_4_k_cu_05fb12c9_358614cuda3std3__45__cpo6cbeginE
	.align		8
        /*0030*/ 	.dword	_ZN40_INTERNAL_c7174358_4_k_cu_05fb12c9_358614cuda3std3__45__cpo4cendE
	.align		8
        /*0038*/ 	.dword	_ZN40_INTERNAL_c7174358_4_k_cu_05fb12c9_358614cuda3std3__442_GLOBAL__N__c7174358_4_k_cu_05fb12c9_358616ignoreE
	.align		8
        /*0040*/ 	.dword	_ZN40_INTERNAL_c7174358_4_k_cu_05fb12c9_358614cuda3std3__419piecewise_constructE
	.align		8
        /*0048*/ 	.dword	_ZN40_INTERNAL_c7174358_4_k_cu_05fb12c9_358614cuda3std3__48in_placeE
	.align		8
        /*0050*/ 	.dword	_ZN40_INTERNAL_c7174358_4_k_cu_05fb12c9_358614cuda3std6ranges3__45__cpo4swapE
	.align		8
        /*0058*/ 	.dword	_ZN40_INTERNAL_c7174358_4_k_cu_05fb12c9_358614cuda3std6ranges3__45__cpo9iter_moveE
	.align		8
        /*0060*/ 	.dword	_ZN40_INTERNAL_c7174358_4_k_cu_05fb12c9_358614cute7productE
	.align		8
        /*0068*/ 	.dword	_ZN40_INTERNAL_c7174358_4_k_cu_05fb12c9_358614cute1_E
	.align		8
        /*0070*/ 	.dword	$str$25
	.align		8
        /*0078*/ 	.dword	$str$26
	.align		8
        /*0080*/ 	.dword	$str$27
	.align		8
        /*0088*/ 	.dword	$str$28


//--------------------- .text._ZN7cutlass13device_kernelINS_4gemm6kernel13GemmUniversalIN4cute5tupleIJiiiiEEENS1_10collective13CollectiveMmaINS1_35MainloopSm100TmaUmmaWarpSpecializedILi16ELi2ELi4ENS5_IJNS4_1CILi1EEESB_SB_EEEEENS5_IJNSA_ILi128EEENSA_ILi64EEENSA_ILi32EEEEEENS_6half_tENS5_IJlSB_lEEESI_SJ_NS4_8TiledMMAINS4_8MMA_AtomIJNS4_20SM100_MMA_F16BF16_SSISI_SI_fLi128ELi64ELNS4_4UMMA5MajorE0ELSO_0ELNSN_7ScaleInE0ELSP_0EEEEEENS4_6LayoutISC_NS5_IJNSA_ILi0EEEST_ST_EEEEENS5_IJNS4_10UnderscoreESW_SW_EEEEENS4_13SM90_TMA_LOADENS4_14ComposedLayoutINS4_7SwizzleILi2ELi4ELi3EEENS4_18smem_ptr_flag_bitsILi16EEENSS_INS5_IJNSA_ILi8EEESG_EEENS5_IJSG_SB_EEEEEEEvNS4_8identityESZ_S19_vS1A_EENS_8epilogue10collective18CollectiveEpilogueINS1C_23Sm100TmaWarpSpecializedILi3ELi2ELi32ELb1ELb0EEEJSH_NS5_IJNSS_ISE_SB_EENSS_ISG_SB_EEEEESI_SJ_SI_SJ_NS1C_6fusion15FusionCallbacksIS1G_NS1K_17LinearCombinationISI_fSI_fLNS_15FloatRoundStyleE2EEESH_S1J_JEEENS4_5SM1004TMEM4LOAD26SM100_TMEM_LOAD_32dp32b32xESZ_S19_NS4_39AutoVectorizingCopyWithAssumedAlignmentILi128EEENS4_14SM90_TMA_STOREES19_S1V_S1V_EEEvvEEEEvNT_6ParamsE --------------------------
	.section	.text._ZN7cutlass13device_kernelINS_4gemm6kernel13GemmUniversalIN4cute5tupleIJiiiiEEENS1_10collective13CollectiveMmaINS1_35MainloopSm100TmaUmmaWarpSpecializedILi16ELi2ELi4ENS5_IJNS4_1CILi1EEESB_SB_EEEEENS5_IJNSA_ILi128EEENSA_ILi64EEENSA_ILi32EEEEEENS_6half_tENS5_IJlSB_lEEESI_SJ_NS4_8TiledMMAINS4_8MMA_AtomIJNS4_20SM100_MMA_F16BF16_SSISI_SI_fLi128ELi64ELNS4_4UMMA5MajorE0ELSO_0ELNSN_7ScaleInE0ELSP_0EEEEEENS4_6LayoutISC_NS5_IJNSA_ILi0EEEST_ST_EEEEENS5_IJNS4_10UnderscoreESW_SW_EEEEENS4_13SM90_TMA_LOADENS4_14ComposedLayoutINS4_7SwizzleILi2ELi4ELi3EEENS4_18smem_ptr_flag_bitsILi16EEENSS_INS5_IJNSA_ILi8EEESG_EEENS5_IJSG_SB_EEEEEEEvNS4_8identityESZ_S19_vS1A_EENS_8epilogue10collective18CollectiveEpilogueINS1C_23Sm100TmaWarpSpecializedILi3ELi2ELi32ELb1ELb0EEEJSH_NS5_IJNSS_ISE_SB_EENSS_ISG_SB_EEEEESI_SJ_SI_SJ_NS1C_6fusion15FusionCallbacksIS1G_NS1K_17LinearCombinationISI_fSI_fLNS_15FloatRoundStyleE2EEESH_S1J_JEEENS4_5SM1004TMEM4LOAD26SM100_TMEM_LOAD_32dp32b32xESZ_S19_NS4_39AutoVectorizingCopyWithAssumedAlignmentILi128EEENS4_14SM90_TMA_STOREES19_S1V_S1V_EEEvvEEEEvNT_6ParamsE,"ax",@progbits
	.align	128
.text._ZN7cutlass13device_kernelINS_4gemm6kernel13GemmUniversalIN4cute5tupleIJiiiiEEENS1_10collective13CollectiveMmaINS1_35MainloopSm100TmaUmmaWarpSpecializedILi16ELi2ELi4ENS5_IJNS4_1CILi1EEESB_SB_EEEEENS5_IJNSA_ILi128EEENSA_ILi64EEENSA_ILi32EEEEEENS_6half_tENS5_IJlSB_lEEESI_SJ_NS4_8TiledMMAINS4_8MMA_AtomIJNS4_20SM100_MMA_F16BF16_SSISI_SI_fLi128ELi64ELNS4_4UMMA5MajorE0ELSO_0ELNSN_7ScaleInE0ELSP_0EEEEEENS4_6LayoutISC_NS5_IJNSA_ILi0EEEST_ST_EEEEENS5_IJNS4_10UnderscoreESW_SW_EEEEENS4_13SM90_TMA_LOADENS4_14ComposedLayoutINS4_7SwizzleILi2ELi4ELi3EEENS4_18smem_ptr_flag_bitsILi16EEENSS_INS5_IJNSA_ILi8EEESG_EEENS5_IJSG_SB_EEEEEEEvNS4_8identityESZ_S19_vS1A_EENS_8epilogue10collective18CollectiveEpilogueINS1C_23Sm100TmaWarpSpecializedILi3ELi2ELi32ELb1ELb0EEEJSH_NS5_IJNSS_ISE_SB_EENSS_ISG_SB_EEEEESI_SJ_SI_SJ_NS1C_6fusion15FusionCallbacksIS1G_NS1K_17LinearCombinationISI_fSI_fLNS_15FloatRoundStyleE2EEESH_S1J_JEEENS4_5SM1004TMEM4LOAD26SM100_TMEM_LOAD_32dp32b32xESZ_S19_NS4_39AutoVectorizingCopyWithAssumedAlignmentILi128EEENS4_14SM90_TMA_STOREES19_S1V_S1V_EEEvvEEEEvNT_6ParamsE:
        .type           _ZN7cutlass13device_kernelINS_4gemm6kernel13GemmUniversalIN4cute5tupleIJiiiiEEENS1_10collective13CollectiveMmaINS1_35MainloopSm100TmaUmmaWarpSpecializedILi16ELi2ELi4ENS5_IJNS4_1CILi1EEESB_SB_EEEEENS5_IJNSA_ILi128EEENSA_ILi64EEENSA_ILi32EEEEEENS_6half_tENS5_IJlSB_lEEESI_SJ_NS4_8TiledMMAINS4_8MMA_AtomIJNS4_20SM100_MMA_F16BF16_SSISI_SI_fLi128ELi64ELNS4_4UMMA5MajorE0ELSO_0ELNSN_7ScaleInE0ELSP_0EEEEEENS4_6LayoutISC_NS5_IJNSA_ILi0EEEST_ST_EEEEENS5_IJNS4_10UnderscoreESW_SW_EEEEENS4_13SM90_TMA_LOADENS4_14ComposedLayoutINS4_7SwizzleILi2ELi4ELi3EEENS4_18smem_ptr_flag_bitsILi16EEENSS_INS5_IJNSA_ILi8EEESG_EEENS5_IJSG_SB_EEEEEEEvNS4_8identityESZ_S19_vS1A_EENS_8epilogue10collective18CollectiveEpilogueINS1C_23Sm100TmaWarpSpecializedILi3ELi2ELi32ELb1ELb0EEEJSH_NS5_IJNSS_ISE_SB_EENSS_ISG_SB_EEEEESI_SJ_SI_SJ_NS1C_6fusion15FusionCallbacksIS1G_NS1K_17LinearCombinationISI_fSI_fLNS_15FloatRoundStyleE2EEESH_S1J_JEEENS4_5SM1004TMEM4LOAD26SM100_TMEM_LOAD_32dp32b32xESZ_S19_NS4_39AutoVectorizingCopyWithAssumedAlignmentILi128EEENS4_14SM90_TMA_STOREES19_S1V_S1V_EEEvvEEEEvNT_6ParamsE,@function
        .size           _ZN7cutlass13device_kernelINS_4gemm6kernel13GemmUniversalIN4cute5tupleIJiiiiEEENS1_10collective13CollectiveMmaINS1_35MainloopSm100TmaUmmaWarpSpecializedILi16ELi2ELi4ENS5_IJNS4_1CILi1EEESB_SB_EEEEENS5_IJNSA_ILi128EEENSA_ILi64EEENSA_ILi32EEEEEENS_6half_tENS5_IJlSB_lEEESI_SJ_NS4_8TiledMMAINS4_8MMA_AtomIJNS4_20SM100_MMA_F16BF16_SSISI_SI_fLi128ELi64ELNS4_4UMMA5MajorE0ELSO_0ELNSN_7ScaleInE0ELSP_0EEEEEENS4_6LayoutISC_NS5_IJNSA_ILi0EEEST_ST_EEEEENS5_IJNS4_10UnderscoreESW_SW_EEEEENS4_13SM90_TMA_LOADENS4_14ComposedLayoutINS4_7SwizzleILi2ELi4ELi3EEENS4_18smem_ptr_flag_bitsILi16EEENSS_INS5_IJNSA_ILi8EEESG_EEENS5_IJSG_SB_EEEEEEEvNS4_8identityESZ_S19_vS1A_EENS_8epilogue10collective18CollectiveEpilogueINS1C_23Sm100TmaWarpSpecializedILi3ELi2ELi32ELb1ELb0EEEJSH_NS5_IJNSS_ISE_SB_EENSS_ISG_SB_EEEEESI_SJ_SI_SJ_NS1C_6fusion15FusionCallbacksIS1G_NS1K_17LinearCombinationISI_fSI_fLNS_15FloatRoundStyleE2EEESH_S1J_JEEENS4_5SM1004TMEM4LOAD26SM100_TMEM_LOAD_32dp32b32xESZ_S19_NS4_39AutoVectorizingCopyWithAssumedAlignmentILi128EEENS4_14SM90_TMA_STOREES19_S1V_S1V_EEEvvEEEEvNT_6ParamsE,(.L_x_191 - _ZN7cutlass13device_kernelINS_4gemm6kernel13GemmUniversalIN4cute5tupleIJiiiiEEENS1_10collective13CollectiveMmaINS1_35MainloopSm100TmaUmmaWarpSpecializedILi16ELi2ELi4ENS5_IJNS4_1CILi1EEESB_SB_EEEEENS5_IJNSA_ILi128EEENSA_ILi64EEENSA_ILi32EEEEEENS_6half_tENS5_IJlSB_lEEESI_SJ_NS4_8TiledMMAINS4_8MMA_AtomIJNS4_20SM100_MMA_F16BF16_SSISI_SI_fLi128ELi64ELNS4_4UMMA5MajorE0ELSO_0ELNSN_7ScaleInE0ELSP_0EEEEEENS4_6LayoutISC_NS5_IJNSA_ILi0EEEST_ST_EEEEENS5_IJNS4_10UnderscoreESW_SW_EEEEENS4_13SM90_TMA_LOADENS4_14ComposedLayoutINS4_7SwizzleILi2ELi4ELi3EEENS4_18smem_ptr_flag_bitsILi16EEENSS_INS5_IJNSA_ILi8EEESG_EEENS5_IJSG_SB_EEEEEEEvNS4_8identityESZ_S19_vS1A_EENS_8epilogue10collective18CollectiveEpilogueINS1C_23Sm100TmaWarpSpecializedILi3ELi2ELi32ELb1ELb0EEEJSH_NS5_IJNSS_ISE_SB_EENSS_ISG_SB_EEEEESI_SJ_SI_SJ_NS1C_6fusion15FusionCallbacksIS1G_NS1K_17LinearCombinationISI_fSI_fLNS_15FloatRoundStyleE2EEESH_S1J_JEEENS4_5SM1004TMEM4LOAD26SM100_TMEM_LOAD_32dp32b32xESZ_S19_NS4_39AutoVectorizingCopyWithAssumedAlignmentILi128EEENS4_14SM90_TMA_STOREES19_S1V_S1V_EEEvvEEEEvNT_6ParamsE)
        .other          _ZN7cutlass13device_kernelINS_4gemm6kernel13GemmUniversalIN4cute5tupleIJiiiiEEENS1_10collective13CollectiveMmaINS1_35MainloopSm100TmaUmmaWarpSpecializedILi16ELi2ELi4ENS5_IJNS4_1CILi1EEESB_SB_EEEEENS5_IJNSA_ILi128EEENSA_ILi64EEENSA_ILi32EEEEEENS_6half_tENS5_IJlSB_lEEESI_SJ_NS4_8TiledMMAINS4_8MMA_AtomIJNS4_20SM100_MMA_F16BF16_SSISI_SI_fLi128ELi64ELNS4_4UMMA5MajorE0ELSO_0ELNSN_7ScaleInE0ELSP_0EEEEEENS4_6LayoutISC_NS5_IJNSA_ILi0EEEST_ST_EEEEENS5_IJNS4_10UnderscoreESW_SW_EEEEENS4_13SM90_TMA_LOADENS4_14ComposedLayoutINS4_7SwizzleILi2ELi4ELi3EEENS4_18smem_ptr_flag_bitsILi16EEENSS_INS5_IJNSA_ILi8EEESG_EEENS5_IJSG_SB_EEEEEEEvNS4_8identityESZ_S19_vS1A_EENS_8epilogue10collective18CollectiveEpilogueINS1C_23Sm100TmaWarpSpecializedILi3ELi2ELi32ELb1ELb0EEEJSH_NS5_IJNSS_ISE_SB_EENSS_ISG_SB_EEEEESI_SJ_SI_SJ_NS1C_6fusion15FusionCallbacksIS1G_NS1K_17LinearCombinationISI_fSI_fLNS_15FloatRoundStyleE2EEESH_S1J_JEEENS4_5SM1004TMEM4LOAD26SM100_TMEM_LOAD_32dp32b32xESZ_S19_NS4_39AutoVectorizingCopyWithAssumedAlignmentILi128EEENS4_14SM90_TMA_STOREES19_S1V_S1V_EEEvvEEEEvNT_6ParamsE,@"STO_CUDA_ENTRY STV_DEFAULT"
_ZN7cutlass13device_kernelINS_4gemm6kernel13GemmUniversalIN4cute5tupleIJiiiiEEENS1_10collective13CollectiveMmaINS1_35MainloopSm100TmaUmmaWarpSpecializedILi16ELi2ELi4ENS5_IJNS4_1CILi1EEESB_SB_EEEEENS5_IJNSA_ILi128EEENSA_ILi64EEENSA_ILi32EEEEEENS_6half_tENS5_IJlSB_lEEESI_SJ_NS4_8TiledMMAINS4_8MMA_AtomIJNS4_20SM100_MMA_F16BF16_SSISI_SI_fLi128ELi64ELNS4_4UMMA5MajorE0ELSO_0ELNSN_7ScaleInE0ELSP_0EEEEEENS4_6LayoutISC_NS5_IJNSA_ILi0EEEST_ST_EEEEENS5_IJNS4_10UnderscoreESW_SW_EEEEENS4_13SM90_TMA_LOADENS4_14ComposedLayoutINS4_7SwizzleILi2ELi4ELi3EEENS4_18smem_ptr_flag_bitsILi16EEENSS_INS5_IJNSA_ILi8EEESG_EEENS5_IJSG_SB_EEEEEEEvNS4_8identityESZ_S19_vS1A_EENS_8epilogue10collective18CollectiveEpilogueINS1C_23Sm100TmaWarpSpecializedILi3ELi2ELi32ELb1ELb0EEEJSH_NS5_IJNSS_ISE_SB_EENSS_ISG_SB_EEEEESI_SJ_SI_SJ_NS1C_6fusion15FusionCallbacksIS1G_NS1K_17LinearCombinationISI_fSI_fLNS_15FloatRoundStyleE2EEESH_S1J_JEEENS4_5SM1004TMEM4LOAD26SM100_TMEM_LOAD_32dp32b32xESZ_S19_NS4_39AutoVectorizingCopyWithAssumedAlignmentILi128EEENS4_14SM90_TMA_STOREES19_S1V_S1V_EEEvvEEEEvNT_6ParamsE:
[----:B------:R-:W1:Y:S01]  /*0000*/  LDC R1, c[0x0][0x37c] ;  /* 0x0000df00ff017b82 */ /* 0x000e620000000800 */
[----:B------:R-:W2:Y:S01]  /*0010*/  S2R R93, SR_TID.X ;  /* 0x00000000005d7919 */ /* 0x000ea20000002100 */
[----:B------:R-:W3:Y:S01]  /*0020*/  LDCU.64 UR4, c[0x0][0x890] ;  /* 0x00011200ff0477ac */ /* 0x000ee20008000a00 */
[----:B------:R-:W-:Y:S02]  /*0030*/  PRMT R88, RZ, 0x7610, R88 ;  /* 0x00007610ff587816 */ /* 0x000fe40000000058 */
[----:B------:R-:W-:Y:S01]  /*0040*/  ELECT P5, URZ, PT ;  /* 0x0000000000ff782f */ /* 0x000fe200038a0000 */
[----:B------:R-:W4:Y:S01]  /*0050*/  LDCU.64 UR46, c[0x0][0x358] ;  /* 0x00006b00ff2e77ac */ /* 0x000f220008000a00 */
[----:B---3--:R-:W-:-:S04]  /*0060*/  UISETP.NE.U32.AND UP0, UPT, UR4, URZ, UPT ;  /* 0x000000ff0400728c */ /* 0x008fc8000bf05070 */
[----:B------:R-:W-:Y:S01]  /*0070*/  UISETP.NE.AND.EX UP0, UPT, UR5, URZ, UPT, UP0 ;  /* 0x000000ff0500728c */ /* 0x000fe2000bf05300 */
[----:B--2---:R-:W-:-:S05]  /*0080*/  SHF.R.U32.HI R92, RZ, 0x5, R93 ;  /* 0x00000005ff5c7819 */ /* 0x004fca000001165d */
[----:B------:R-:W2:Y:S02]  /*0090*/  SHFL.IDX PT, R0, R92, RZ, 0x1f ;  /* 0x00001fff5c007589 */ /* 0x000ea400000e0000 */
[----:B--2---:R-:W-:Y:S01]  /*00a0*/  R2UR UR8, R0 ;  /* 0x00000000000872ca */ /* 0x004fe200000e0000 */
[----:B-1--4-:R-:W-:-:S14]  /*00b0*/  BRA.U UP0, `(.L_x_0) ;  /* 0x00000001002c7547 */ /* 0x012fdc000b800000 */
[----:B------:R-:W1:Y:S02]  /*00c0*/  LDCU.64 UR6, c[0x0][0x888] ;  /* 0x00011100ff0677ac */ /* 0x000e640008000a00 */
[----:B-1----:R-:W-:-:S04]  /*00d0*/  UISETP.NE.U32.AND UP0, UPT, UR6, URZ, UPT ;  /* 0x000000ff0600728c */ /* 0x002fc8000bf05070 */
[----:B------:R-:W-:-:S09]  /*00e0*/  UISETP.NE.AND.EX UP0, UPT, UR7, URZ, UPT, UP0 ;  /* 0x000000ff0700728c */ /* 0x000fd2000bf05300 */
[----:B------:R-:W-:Y:S05]  /*00f0*/  BRA.U !UP0, `(.L_x_1) ;  /* 0x0000000108107547 */ /* 0x000fea000b800000 */
[----:B------:R-:W1:Y:S02]  /*0100*/  LDC.64 R2, c[0x0][0x888] ;  /* 0x00022200ff027b82 */ /* 0x000e640000000a00 */
[----:B-1----:R1:W5:Y:S01]  /*0110*/  LDG.E R49, desc[UR46][R2.64] ;  /* 0x0000002e02317981 */ /* 0x002362000c1e1900 */
[----:B------:R-:W-:Y:S01]  /*0120*/  HFMA2 R88, -RZ, RZ, 0, 5.9604644775390625e-08 ;  /* 0x00000001ff587431 */ /* 0x000fe200000001ff */
[----:B------:R-:W-:Y:S05]  /*0130*/  BRA `(.L_x_0) ;  /* 0x00000000000c7947 */ /* 0x000fea0003800000 */
.L_x_1:
[----:B------:R-:W1:Y:S01]  /*0140*/  LDCU UR6, c[0x0][0x880] ;  /* 0x00011000ff0677ac */ /* 0x000e620008000800 */
[----:B------:R-:W-:Y:S01]  /*0150*/  HFMA2 R88, -RZ, RZ, 0, 5.9604644775390625e-08 ;  /* 0x00000001ff587431 */ /* 0x000fe200000001ff */
[----:B-1----:R-:W-:-:S07]  /*0160*/  MOV R49, UR6 ;  /* 0x0000000600317c02 */ /* 0x002fce0008000f00 */
.L_x_0:
[----:B------:R-:W2:Y:S02]  /*0170*/  LDCU.64 UR6, c[0x0][0x8b0] ;  /* 0x00011600ff0677ac */ /* 0x000ea40008000a00 */
[----:B--2---:R-:W-:-:S04]  /*0180*/  UISETP.NE.U32.AND UP0, UPT, UR6, URZ, UPT ;  /* 0x000000ff0600728c */ /* 0x004fc8000bf05070 */
[----:B------:R-:W-:-:S09]  /*0190*/  UISETP.NE.AND.EX UP0, UPT, UR7, URZ, UPT, UP0 ;  /* 0x000000ff0700728c */ /* 0x000fd2000bf05300 */
[----:B------:R-:W-:Y:S05]  /*01a0*/  BRA.U UP0, `(.L_x_2) ;  /* 0x0000000100247547 */ /* 0x000fea000b800000 */
[----:B------:R-:W2:Y:S02]  /*01b0*/  LDCU.64 UR6, c[0x0][0x8a8] ;  /* 0x00011500ff0677ac */ /* 0x000ea40008000a00 */
[----:B--2---:R-:W-:-:S04]  /*01c0*/  UISETP.NE.U32.AND UP0, UPT, UR6, URZ, UPT ;  /* 0x000000ff0600728c */ /* 0x004fc8000bf05070 */
[----:B------:R-:W-:-:S09]  /*01d0*/  UISETP.NE.AND.EX UP0, UPT, UR7, URZ, UPT, UP0 ;  /* 0x000000ff0700728c */ /* 0x000fd2000bf05300 */
[----:B------:R-:W-:Y:S05]  /*01e0*/  BRA.U !UP0, `(.L_x_3) ;  /* 0x00000001080c7547 */ /* 0x000fea000b800000 */
[----:B-1----:R-:W1:Y:S02]  /*01f0*/  LDC.64 R2, c[0x0][0x8a8] ;  /* 0x00022a00ff027b82 */ /* 0x002e640000000a00 */
[----:B-1----:R2:W5:Y:S01]  /*0200*/  LDG.E R47, desc[UR46][R2.64] ;  /* 0x0000002e022f7981 */ /* 0x002562000c1e1900 */
[----:B------:R-:W-:Y:S05]  /*0210*/  BRA `(.L_x_2) ;  /* 0x0000000000087947 */ /* 0x000fea0003800000 */
.L_x_3:
[----:B------:R-:W2:Y:S02]  /*0220*/  LDCU UR6, c[0x0][0x8a0] ;  /* 0x00011400ff0677ac */ /* 0x000ea40008000800 */
[----:B--2---:R-:W-:Y:S02]  /*0230*/  MOV R47, UR6 ;  /* 0x00000006002f7c02 */ /* 0x004fe40008000f00 */
.L_x_2:
[----:B------:R-:W-:Y:S01]  /*0240*/  IMAD.U32 R0, RZ, RZ, UR8 ;  /* 0x00000008ff007e24 */ /* 0x000fe2000f8e00ff */
[----:B------:R-:W-:Y:S04]  /*0250*/  BSSY.RECONVERGENT B0, `(.L_x_4) ;  /* 0x000000c000007945 */ /* 0x000fe80003800200 */
[C---:B------:R-:W-:Y:S02]  /*0260*/  ISETP.NE.OR P1, PT, R0.reuse, 0x1, !P5 ;  /* 0x000000010000780c */ /* 0x040fe40006f25670 */
[----:B------:R-:W-:-:S11]  /*0270*/  ISETP.NE.OR P0, PT, R0, 0x3, !P5 ;  /* 0x000000030000780c */ /* 0x000fd60006f05670 */
[----:B------:R-:W-:Y:S05]  /*0280*/  @P1 BRA `(.L_x_5) ;  /* 0x0000000000201947 */ /* 0x000fea0003800000 */
[----:B------:R-:W3:Y:S02]  /*0290*/  LDCU.64 UR6, c[0x0][0x348] ;  /* 0x00006900ff0677ac */ /* 0x000ee40008000a00 */
[----:B---3--:R-:W-:Y:S02]  /*02a0*/  UIADD3 UR10, UP1, UPT, UR6, 0x80, URZ ;  /* 0x00000080060a7890 */ /* 0x008fe4000ff3e0ff */
[----:B------:R-:W-:Y:S02]  /*02b0*/  UIADD3 UR6, UP0, UPT, UR6, 0x180, URZ ;  /* 0x0000018006067890 */ /* 0x000fe4000ff1e0ff */
[----:B------:R-:W-:Y:S02]  /*02c0*/  UIADD3.X UR11, UPT, UPT, URZ, UR7, URZ, UP1, !UPT ;  /* 0x00000007ff0b7290 */ /* 0x000fe40008ffe4ff */
[----:B------:R-:W-:-:S07]  /*02d0*/  UIADD3.X UR7, UPT, UPT, URZ, UR7, URZ, UP0, !UPT ;  /* 0x00000007ff077290 */ /* 0x000fce00087fe4ff */
[----:B------:R3:W-:Y:S02]  /*02e0*/  UTMACCTL.PF [UR10] ;  /* 0x000000000a0079b9 */ /* 0x0007e40008040000 */
[----:B------:R3:W-:Y:S02]  /*02f0*/  UTMACCTL.PF [UR6] ;  /* 0x00000000060079b9 */ /* 0x0007e40008040000 */
[----:B---3--:R-:W-:Y:S01]  /*0300*/  NOP ;  /* 0x0000000000007918 */ /* 0x008fe20000000000 */
.L_x_5:
[----:B------:R-:W-:Y:S05]  /*0310*/  BSYNC.RECONVERGENT B0 ;  /* 0x0000000000007941 */ /* 0x000fea0003800200 */
.L_x_4:
[----:B------:R-:W-:Y:S04]  /*0320*/  BSSY.RECONVERGENT B0, `(.L_x_6) ;  /* 0x000000a000007945 */ /* 0x000fe80003800200 */
        /* <DEDUP_REMOVED lines=9> */
.L_x_7:
[----:B------:R-:W-:Y:S05]  /*03c0*/  BSYNC.RECONVERGENT B0 ;  /* 0x0000000000007941 */ /* 0x000fea0003800200 */
.L_x_6:
[----:B------:R-:W3:Y:S01]  /*03d0*/  LDCU.64 UR6, c[0x0][0x888] ;  /* 0x00011100ff0677ac */ /* 0x000ee20008000a00 */
[----:B------:R-:W-:Y:S02]  /*03e0*/  UISETP.EQ.U32.AND UP1, UPT, UR4, URZ, UPT ;  /* 0x000000ff0400728c */ /* 0x000fe4000bf22070 */
[----:B------:R-:W-:Y:S02]  /*03f0*/  UPLOP3.LUT UP2, UPT, UPT, UPT, UPT, 0x80, 0x8 ;  /* 0x000000000008789c */ /* 0x000fe40003f4f070 */
[----:B---3--:R-:W-:-:S04]  /*0400*/  UISETP.NE.U32.AND UP0, UPT, UR6, URZ, UPT ;  /* 0x000000ff0600728c */ /* 0x008fc8000bf05070 */
[----:B------:R-:W-:-:S04]  /*0410*/  UISETP.NE.AND.EX UP0, UPT, UR7, URZ, UPT, UP0 ;  /* 0x000000ff0700728c */ /* 0x000fc8000bf05300 */
[----:B------:R-:W-:-:S04]  /*0420*/  UISETP.EQ.OR.EX UP3, UPT, UR5, URZ, !UP0, UP1 ;  /* 0x000000ff0500728c */ /* 0x000fc8000c762710 */
[----:B------:R-:W-:-:S05]  /*0430*/  UP2UR UR53, UPR, URZ, 0x8 ;  /* 0x00000008ff357883 */ /* 0x000fca0008000000 */
[----:B------:R-:W-:Y:S07]  /*0440*/  BRA.U !UP3, `(.L_x_8) ;  /* 0x000000010b207547 */ /* 0x000fee000b800000 */
[----:B------:R-:W-:Y:S01]  /*0450*/  UISETP.NE.U32.AND UP2, UPT, UR4, URZ, UPT ;  /* 0x000000ff0400728c */ /* 0x000fe2000bf45070 */
[----:B-----5:R-:W-:Y:S01]  /*0460*/  FSETP.NEU.AND P0, PT, R49, RZ, PT ;  /* 0x000000ff3100720b */ /* 0x020fe20003f0d000 */
[----:B------:R-:W-:Y:S02]  /*0470*/  USEL UR4, URZ, 0xffffffff, UP0 ;  /* 0xffffffffff047887 */ /* 0x000fe40008000000 */
[----:B------:R-:W-:-:S10]  /*0480*/  UISETP.NE.AND.EX UP2, UPT, UR5, URZ, UPT, UP2 ;  /* 0x000000ff0500728c */ /* 0x000fd4000bf45320 */
[----:B------:R-:W-:Y:S01]  /*0490*/  VOTEU.ANY UP1, P0 ;  /* 0x0000000000ff7886 */ /* 0x000fe20000020100 */
[----:B------:R-:W-:-:S04]  /*04a0*/  @!UP2 USEL UR4, URZ, 0xffffffff, UP1 ;  /* 0xffffffffff04a887 */ /* 0x000fc80008800000 */
[----:B------:R-:W-:-:S04]  /*04b0*/  ULOP3.LUT UR4, UR4, 0x1, URZ, 0xc0, !UPT ;  /* 0x0000000104047892 */ /* 0x000fc8000f8ec0ff */
[----:B------:R-:W-:-:S11]  /*04c0*/  UISETP.NE.U32.AND UP2, UPT, UR4, 0x1, UPT ;  /* 0x000000010400788c */ /* 0x000fd6000bf45070 */
.L_x_8:
[----:B-12---:R-:W1:Y:S01]  /*04d0*/  SHFL.IDX PT, R2, R92, RZ, 0x1f ;  /* 0x00001fff5c027589 */ /* 0x006e6200000e0000 */
[----:B------:R-:W-:-:S04]  /*04e0*/  UISETP.NE.AND UP1, UPT, UR8, 0x2, UPT ;  /* 0x000000020800788c */ /* 0x000fc8000bf25270 */
[----:B------:R-:W-:Y:S01]  /*04f0*/  USEL UR6, URZ, 0x1, UP1 ;  /* 0x00000001ff067887 */ /* 0x000fe20008800000 */
[----:B-1----:R-:W-:-:S13]  /*0500*/  ISETP.NE.AND P0, PT, R2, RZ, PT ;  /* 0x000000ff0200720c */ /* 0x002fda0003f05270 */
[----:B------:R-:W-:Y:S05]  /*0510*/  @P0 BRA `(.L_x_9) ;  /* 0x0000000000b40947 */ /* 0x000fea0003800000 */
[----:B------:R-:W-:Y:S01]  /*0520*/  ELECT P0, URZ, PT ;  /* 0x0000000000ff782f */ /* 0x000fe20003800000 */
[----:B------:R-:W-:-:S12]  /*0530*/  BSSY.RECONVERGENT B0, `(.L_x_9) ;  /* 0x000002b000007945 */ /* 0x000fd80003800200 */
[----:B------:R-:W-:Y:S05]  /*0540*/  @!P0 BRA `(.L_x_10) ;  /* 0x0000000000a48947 */ /* 0x000fea0003800000 */
[----:B------:R-:W1:Y:S01]  /*0550*/  S2UR UR5, SR_CgaCtaId ;  /* 0x00000000000579c3 */ /* 0x000e620000008800 */
[----:B------:R-:W-:Y:S01]  /*0560*/  UMOV UR7, 0x400 ;  /* 0x0000040000077882 */ /* 0x000fe20000000000 */
[----:B------:R-:W-:Y:S02]  /*0570*/  UMOV UR4, 0x1 ;  /* 0x0000000100047882 */ /* 0x000fe40000000000 */
[----:B------:R-:W-:-:S04]  /*0580*/  UIADD3 UR10, UPT, UPT, -UR4, 0x100000, URZ ;  /* 0x00100000040a7890 */ /* 0x000fc8000fffe1ff */
[----:B------:R-:W-:Y:S02]  /*0590*/  USHF.L.U32 UR11, UR10, 0xb, URZ ;  /* 0x0000000b0a0b7899 */ /* 0x000fe400080006ff */
[----:B------:R-:W-:Y:S02]  /*05a0*/  USHF.L.U32 UR10, UR10, 0x1, URZ ;  /* 0x000000010a0a7899 */ /* 0x000fe400080006ff */
[----:B-1----:R-:W-:Y:S01]  /*05b0*/  ULEA UR5, UR5, UR7, 0x18 ;  /* 0x0000000705057291 */ /* 0x002fe2000f8ec0ff */
[----:B------:R-:W1:Y:S11]  /*05c0*/  FENCE.VIEW.ASYNC.S ;  /* 0x00000000000073c6 */ /* 0x000e760000000000 */
[----:B-1----:R1:W2:Y:S01]  /*05d0*/  SYNCS.EXCH.64 URZ, [UR5], UR10 ;  /* 0x0000000a05ff75b2 */ /* 0x0022a20008000100 */
[----:B------:R1:W3:Y:S01]  /*05e0*/  SYNCS.EXCH.64 URZ, [UR5+0x80], UR10 ;  /* 0x0000800a05ff75b2 */ /* 0x0002e20008000100 */
[----:B------:R1:W4:Y:S01]  /*05f0*/  SYNCS.EXCH.64 URZ, [UR5+0x8], UR10 ;  /* 0x0000080a05ff75b2 */ /* 0x0003220008000100 */
[----:B------:R1:W1:Y:S01]  /*0600*/  SYNCS.EXCH.64 URZ, [UR5+0x88], UR10 ;  /* 0x0000880a05ff75b2 */ /* 0x0002620008000100 */
        /* <DEDUP_REMOVED lines=28> */
[----:B--234-:R-:W-:Y:S01]  /*07d0*/  NOP ;  /* 0x0000000000007918 */ /* 0x01cfe20000000000 */
.L_x_10:
[----:B-1----:R-:W-:Y:S05]  /*07e0*/  BSYNC.RECONVERGENT B0 ;  /* 0x0000000000007941 */ /* 0x002fea0003800200 */
.L_x_9:
[----:B------:R-:W1:Y:S01]  /*07f0*/  SHFL.IDX PT, R2, R92, RZ, 0x1f ;  /* 0x00001fff5c027589 */ /* 0x000e6200000e0000 */
[----:B------:R-:W-:Y:S01]  /*0800*/  NOP ;  /* 0x0000000000007918 */ /* 0x000fe20000000000 */
[----:B-1----:R-:W-:-:S13]  /*0810*/  ISETP.NE.AND P0, PT, R2, 0x1, PT ;  /* 0x000000010200780c */ /* 0x002fda0003f05270 */
[----:B------:R-:W-:Y:S05]  /*0820*/  @P0 BRA `(.L_x_11) ;  /* 0x0000000000500947 */ /* 0x000fea0003800000 */
[----:B------:R-:W1:Y:S01]  /*0830*/  S2UR UR7, SR_CgaCtaId ;  /* 0x00000000000779c3 */ /* 0x000e620000008800 */
[----:B------:R-:W-:Y:S01]  /*0840*/  UMOV UR9, 0x400 ;  /* 0x0000040000097882 */ /* 0x000fe20000000000 */
[----:B------:R-:W-:Y:S01]  /*0850*/  UMOV UR5, 0x20 ;  /* 0x0000002000057882 */ /* 0x000fe20000000000 */
[----:B------:R-:W-:Y:S01]  /*0860*/  UMOV UR4, 0x80 ;  /* 0x0000008000047882 */ /* 0x000fe20000000000 */
[----:B------:R-:W-:-:S04]  /*0870*/  UIADD3 UR10, UPT, UPT, -UR5, 0x100000, URZ ;  /* 0x00100000050a7890 */ /* 0x000fc8000fffe1ff */
[----:B------:R-:W-:Y:S02]  /*0880*/  USHF.L.U32 UR11, UR10, 0xb, URZ ;  /* 0x0000000b0a0b7899 */ /* 0x000fe400080006ff */
[----:B------:R-:W-:Y:S02]  /*0890*/  USHF.L.U32 UR10, UR10, 0x1, URZ ;  /* 0x000000010a0a7899 */ /* 0x000fe400080006ff */
[----:B------:R-:W-:-:S04]  /*08a0*/  UIADD3 UR4, UPT, UPT, -UR4, 0x100000, URZ ;  /* 0x0010000004047890 */ /* 0x000fc8000fffe1ff */
[----:B------:R-:W-:Y:S02]  /*08b0*/  USHF.L.U32 UR5, UR4, 0xb, URZ ;  /* 0x0000000b04057899 */ /* 0x000fe400080006ff */
[----:B------:R-:W-:Y:S01]  /*08c0*/  USHF.L.U32 UR4, UR4, 0x1, URZ ;  /* 0x0000000104047899 */ /* 0x000fe200080006ff */
[----:B------:R-:W-:Y:S01]  /*08d0*/  ELECT P0, URZ, PT ;  /* 0x0000000000ff782f */ /* 0x000fe20003800000 */
[----:B-1----:R-:W-:Y:S01]  /*08e0*/  ULEA UR7, UR7, UR9, 0x18 ;  /* 0x0000000907077291 */ /* 0x002fe2000f8ec0ff */
[----:B------:R-:W1:Y:S11]  /*08f0*/  FENCE.VIEW.ASYNC.S ;  /* 0x00000000000073c6 */ /* 0x000e760000000000 */
[----:B-1----:R1:W2:Y:S01]  /*0900*/  SYNCS.EXCH.64 URZ, [UR7+0x100], UR10 ;  /* 0x0001000a07ff75b2 */ /* 0x0022a20008000100 */
[----:B------:R1:W3:Y:S01]  /*0910*/  SYNCS.EXCH.64 URZ, [UR7+0x118], UR4 ;  /* 0x0001180407ff75b2 */ /* 0x0002e20008000100 */
[----:B------:R1:W4:Y:S01]  /*0920*/  SYNCS.EXCH.64 URZ, [UR7+0x108], UR10 ;  /* 0x0001080a07ff75b2 */ /* 0x0003220008000100 */
[----:B------:R1:W1:Y:S01]  /*0930*/  SYNCS.EXCH.64 URZ, [UR7+0x120], UR4 ;  /* 0x0001200407ff75b2 */ /* 0x0002620008000100 */
[----:B------:R1:W1:Y:S01]  /*0940*/  SYNCS.EXCH.64 URZ, [UR7+0x110], UR10 ;  /* 0x0001100a07ff75b2 */ /* 0x0002620008000100 */
[----:B------:R1:W1:Y:S01]  /*0950*/  SYNCS.EXCH.64 URZ, [UR7+0x128], UR4 ;  /* 0x0001280407ff75b2 */ /* 0x0002620008000100 */
[----:B------:R-:W-:Y:S01]  /*0960*/  NOP ;  /* 0x0000000000007918 */ /* 0x000fe20000000000 */
.L_x_11:
[----:B------:R-:W2:Y:S01]  /*0970*/  SHFL.IDX PT, R2, R92, RZ, 0x1f ;  /* 0x00001fff5c027589 */ /* 0x000ea200000e0000 */
[----:B------:R-:W-:Y:S01]  /*0980*/  NOP ;  /* 0x0000000000007918 */ /* 0x000fe20000000000 */
[----:B--2---:R-:W-:-:S13]  /*0990*/  ISETP.NE.AND P0, PT, R2, 0x3, PT ;  /* 0x000000030200780c */ /* 0x004fda0003f05270 */
[----:B------:R-:W-:Y:S05]  /*09a0*/  @P0 BRA `(.L_x_12) ;  /* 0x0000000000300947 */ /* 0x000fea0003800000 */
[----:B-1----:R-:W1:Y:S01]  /*09b0*/  S2UR UR5, SR_CgaCtaId ;  /* 0x00000000000579c3 */ /* 0x002e620000008800 */
[----:B------:R-:W-:Y:S01]  /*09c0*/  UMOV UR7, 0x400 ;  /* 0x0000040000077882 */ /* 0x000fe20000000000 */
[----:B------:R-:W-:Y:S01]  /*09d0*/  UMOV UR4, 0x20 ;  /* 0x0000002000047882 */ /* 0x000fe20000000000 */
[----:B------:R-:W-:Y:S01]  /*09e0*/  ELECT P0, URZ, PT ;  /* 0x0000000000ff782f */ /* 0x000fe20003800000 */
[----:B------:R-:W-:-:S04]  /*09f0*/  UIADD3 UR10, UPT, UPT, -UR4, 0x100000, URZ ;  /* 0x00100000040a7890 */ /* 0x000fc8000fffe1ff */
[----:B------:R-:W-:Y:S02]  /*0a00*/  USHF.L.U32 UR11, UR10, 0xb, URZ ;  /* 0x0000000b0a0b7899 */ /* 0x000fe400080006ff */
[----:B------:R-:W-:Y:S02]  /*0a10*/  USHF.L.U32 UR10, UR10, 0x1, URZ ;  /* 0x000000010a0a7899 */ /* 0x000fe400080006ff */
[----:B-1----:R-:W-:Y:S01]  /*0a20*/  ULEA UR5, UR5, UR7, 0x18 ;  /* 0x0000000705057291 */ /* 0x002fe2000f8ec0ff */
[----:B------:R-:W1:Y:S11]  /*0a30*/  FENCE.VIEW.ASYNC.S ;  /* 0x00000000000073c6 */ /* 0x000e760000000000 */
[----:B-1----:R2:W1:Y:S01]  /*0a40*/  SYNCS.EXCH.64 URZ, [UR5+0x130], UR10 ;  /* 0x0001300a05ff75b2 */ /* 0x0024620008000100 */
[----:B------:R2:W1:Y:S02]  /*0a50*/  SYNCS.EXCH.64 URZ, [UR5+0x138], UR10 ;  /* 0x0001380a05ff75b2 */ /* 0x0004640008000100 */
[----:B--2---:R-:W-:Y:S01]  /*0a60*/  NOP ;  /* 0x0000000000007918 */ /* 0x004fe20000000000 */
.L_x_12:
[----:B------:R-:W2:Y:S01]  /*0a70*/  SHFL.IDX PT, R2, R92, RZ, 0x1f ;  /* 0x00001fff5c027589 */ /* 0x000ea200000e0000 */
[----:B------:R-:W-:Y:S01]  /*0a80*/  NOP ;  /* 0x0000000000007918 */ /* 0x000fe20000000000 */
[----:B--2---:R-:W-:-:S13]  /*0a90*/  ISETP.NE.AND P0, PT, R2, 0x4, PT ;  /* 0x000000040200780c */ /* 0x004fda0003f05270 */
[----:B------:R-:W-:Y:S05]  /*0aa0*/  @P0 BRA `(.L_x_13) ;  /* 0x00000000004c0947 */ /* 0x000fea0003800000 */
[----:B-1----:R-:W1:Y:S01]  /*0ab0*/  S2UR UR5, SR_CgaCtaId ;  /* 0x00000000000579c3 */ /* 0x002e620000008800 */
[----:B------:R-:W-:Y:S01]  /*0ac0*/  UMOV UR9, 0x100 ;  /* 0x0000010000097882 */ /* 0x000fe20000000000 */
[----:B------:R-:W-:Y:S01]  /*0ad0*/  UMOV UR7, 0x400 ;  /* 0x0000040000077882 */ /* 0x000fe20000000000 */
[----:B------:R-:W-:Y:S01]  /*0ae0*/  USEL UR9, UR9, 0xe0, UP2 ;  /* 0x000000e009097887 */ /* 0x000fe20009000000 */
[----:B------:R-:W-:Y:S01]  /*0af0*/  UMOV UR4, 0x1 ;  /* 0x0000000100047882 */ /* 0x000fe20000000000 */
[----:B------:R-:W-:Y:S01]  /*0b00*/  ELECT P0, URZ, PT ;  /* 0x0000000000ff782f */ /* 0x000fe20003800000 */
[----:B------:R-:W-:-:S04]  /*0b10*/  UIADD3 UR10, UPT, UPT, -UR4, 0x100000, URZ ;  /* 0x00100000040a7890 */ /* 0x000fc8000fffe1ff */
[----:B------:R-:W-:Y:S02]  /*0b20*/  USHF.L.U32 UR11, UR10, 0xb, URZ ;  /* 0x0000000b0a0b7899 */ /* 0x000fe400080006ff */
[----:B------:R-:W-:Y:S02]  /*0b30*/  USHF.L.U32 UR10, UR10, 0x1, URZ ;  /* 0x000000010a0a7899 */ /* 0x000fe400080006ff */
[----:B------:R-:W-:-:S04]  /*0b40*/  UIADD3 UR12, UPT, UPT, -UR9, 0x100000, URZ ;  /* 0x00100000090c7890 */ /* 0x000fc8000fffe1ff */
[----:B------:R-:W-:Y:S02]  /*0b50*/  USHF.L.U32 UR13, UR12, 0xb, URZ ;  /* 0x0000000b0c0d7899 */ /* 0x000fe400080006ff */
[----:B------:R-:W-:Y:S02]  /*0b60*/  USHF.L.U32 UR12, UR12, 0x1, URZ ;  /* 0x000000010c0c7899 */ /* 0x000fe400080006ff */
[----:B-1----:R-:W-:Y:S01]  /*0b70*/  ULEA UR5, UR5, UR7, 0x18 ;  /* 0x0000000705057291 */ /* 0x002fe2000f8ec0ff */
[----:B------:R-:W1:Y:S11]  /*0b80*/  FENCE.VIEW.ASYNC.S ;  /* 0x00000000000073c6 */ /* 0x000e760000000000 */
[----:B-1----:R2:W1:Y:S01]  /*0b90*/  SYNCS.EXCH.64 URZ, [UR5+0x140], UR10 ;  /* 0x0001400a05ff75b2 */ /* 0x0024620008000100 */
[----:B------:R2:W1:Y:S01]  /*0ba0*/  SYNCS.EXCH.64 URZ, [UR5+0x150], UR12 ;  /* 0x0001500c05ff75b2 */ /* 0x0004620008000100 */
[----:B------:R2:W1:Y:S01]  /*0bb0*/  SYNCS.EXCH.64 URZ, [UR5+0x148], UR10 ;  /* 0x0001480a05ff75b2 */ /* 0x0004620008000100 */
[----:B------:R2:W1:Y:S02]  /*0bc0*/  SYNCS.EXCH.64 URZ, [UR5+0x158], UR12 ;  /* 0x0001580c05ff75b2 */ /* 0x0004640008000100 */
[----:B--2---:R-:W-:Y:S01]  /*0bd0*/  NOP ;  /* 0x0000000000007918 */ /* 0x004fe20000000000 */
.L_x_13:
[----:B------:R-:W2:Y:S01]  /*0be0*/  SHFL.IDX PT, R2, R92, RZ, 0x1f ;  /* 0x00001fff5c027589 */ /* 0x000ea200000e0000 */
[----:B------:R-:W-:Y:S01]  /*0bf0*/  NOP ;  /* 0x0000000000007918 */ /* 0x000fe20000000000 */
[----:B--2---:R-:W-:-:S13]  /*0c00*/  ISETP.NE.AND P0, PT, R2, 0x5, PT ;  /* 0x000000050200780c */ /* 0x004fda0003f05270 */
[----:B------:R-:W-:Y:S05]  /*0c10*/  @P0 BRA `(.L_x_14) ;  /* 0x0000000000580947 */ /* 0x000fea0003800000 */
[----:B-1----:R-:W1:Y:S01]  /*0c20*/  S2UR UR7, SR_CgaCtaId ;  /* 0x00000000000779c3 */ /* 0x002e620000008800 */
        /* <DEDUP_REMOVED lines=12> */
[----:B-1----:R2:W1:Y:S01]  /*0cf0*/  SYNCS.EXCH.64 URZ, [UR7+0x160], UR10 ;  /* 0x0001600a07ff75b2 */ /* 0x0024620008000100 */
[----:B------:R2:W1:Y:S01]  /*0d00*/  SYNCS.EXCH.64 URZ, [UR7+0x180], UR4 ;  /* 0x0001800407ff75b2 */ /* 0x0004620008000100 */
[----:B------:R2:W1:Y:S01]  /*0d10*/  SYNCS.EXCH.64 URZ, [UR7+0x168], UR10 ;  /* 0x0001680a07ff75b2 */ /* 0x0004620008000100 */
[----:B------:R2:W1:Y:S01]  /*0d20*/  SYNCS.EXCH.64 URZ, [UR7+0x188], UR4 ;  /* 0x0001880407ff75b2 */ /* 0x0004620008000100 */
[----:B------:R2:W1:Y:S01]  /*0d30*/  SYNCS.EXCH.64 URZ, [UR7+0x170], UR10 ;  /* 0x0001700a07ff75b2 */ /* 0x0004620008000100 */
[----:B------:R2:W1:Y:S01]  /*0d40*/  SYNCS.EXCH.64 URZ, [UR7+0x190], UR4 ;  /* 0x0001900407ff75b2 */ /* 0x0004620008000100 */
[----:B------:R2:W1:Y:S01]  /*0d50*/  SYNCS.EXCH.64 URZ, [UR7+0x178], UR10 ;  /* 0x0001780a07ff75b2 */ /* 0x0004620008000100 */
[----:B------:R2:W1:Y:S02]  /*0d60*/  SYNCS.EXCH.64 URZ, [UR7+0x198], UR4 ;  /* 0x0001980407ff75b2 */ /* 0x0004640008000100 */
[----:B--2---:R-:W-:Y:S01]  /*0d70*/  NOP ;  /* 0x0000000000007918 */ /* 0x004fe20000000000 */
.L_x_14:
        /* <DEDUP_REMOVED lines=18> */
.L_x_15:
[----:B-1----:R-:W1:Y:S01]  /*0ea0*/  S2UR UR5, SR_CTAID.X ;  /* 0x00000000000579c3 */ /* 0x002e620000002500 */
[----:B------:R-:W-:-:S05]  /*0eb0*/  CS2R.32 R87, SR_CgaSize ;  /* 0x0000000000577805 */ /* 0x000fca0000008a00 */
[----:B------:R-:W-:-:S05]  /*0ec0*/  IMAD R87, R87, -0xa0, RZ ;  /* 0xffffff6057577824 */ /* 0x000fca00078e02ff */
[----:B------:R-:W-:-:S14]  /*0ed0*/  R2UR UR9, R87 ;  /* 0x00000000570972ca */ /* 0x000fdc00000e0000 */
[----:B------:R-:W2:Y:S01]  /*0ee0*/  LDCU UR9, c[0x0][UR9+0x2b0] ;  /* 0x00005600090977ac */ /* 0x000ea20008000800 */
[----:B------:R-:W-:Y:S01]  /*0ef0*/  NOP ;  /* 0x0000000000007918 */ /* 0x000fe20000000000 */
[----:B------:R-:W-:-:S05]  /*0f00*/  CS2R.32 R87, SR_CgaSize ;  /* 0x0000000000577805 */ /* 0x000fca0000008a00 */
[----:B------:R-:W-:-:S05]  /*0f10*/  IMAD R87, R87, -0xa0, RZ ;  /* 0xffffff6057577824 */ /* 0x000fca00078e02ff */
[----:B------:R-:W-:-:S14]  /*0f20*/  R2UR UR7, R87 ;  /* 0x00000000570772ca */ /* 0x000fdc00000e0000 */
[----:B------:R-:W3:Y:S01]  /*0f30*/  LDCU UR7, c[0x0][UR7+0x2b4] ;  /* 0x00005680070777ac */ /* 0x000ee20008000800 */
[----:B------:R-:W4:Y:S08]  /*0f40*/  S2UR UR4, SR_CTAID.Y ;  /* 0x00000000000479c3 */ /* 0x000f300000002600 */
[----:B------:R-:W3:Y:S01]  /*0f50*/  LDC R10, c[0x0][0xb24] ;  /* 0x0002c900ff0a7b82 */ /* 0x000ee20000000800 */
[----:B-1----:R-:W-:-:S02]  /*0f60*/  I2FP.F32.U32 R87, UR5 ;  /* 0x0000000500577c45 */ /* 0x002fc40008201000 */
[----:B------:R-:W-:-:S05]  /*0f70*/  CS2R.32 R3, SR_CgaSize ;  /* 0x0000000000037805 */ /* 0x000fca0000008a00 */
[----:B------:R-:W-:-:S06]  /*0f80*/  IMAD R3, R3, -0xa0, RZ ;  /* 0xffffff6003037824 */ /* 0x000fcc00078e02ff */
[----:B------:R-:W1:Y:S01]  /*0f90*/  LDC R3, c[0x0][R3+0x2a0] ;  /* 0x0000a80003037b82 */ /* 0x000e620000000800 */
[----:B------:R-:W-:Y:S01]  /*0fa0*/  MOV R15, UR5 ;  /* 0x00000005000f7c02 */ /* 0x000fe20008000f00 */
[----:B--2---:R-:W-:Y:S01]  /*0fb0*/  FMUL R87, R87, UR9 ;  /* 0x0000000957577c20 */ /* 0x004fe20008400000 */
[----:B----4-:R-:W-:Y:S02]  /*0fc0*/  I2FP.F32.U32 R86, UR4 ;  /* 0x0000000400567c45 */ /* 0x010fe40008201000 */
[----:B------:R-:W-:-:S05]  /*0fd0*/  CS2R.32 R2, SR_CgaSize ;  /* 0x0000000000027805 */ /* 0x000fca0000008a00 */
[----:B------:R-:W-:-:S06]  /*0fe0*/  IMAD R2, R2, -0xa0, RZ ;  /* 0xffffff6002027824 */ /* 0x000fcc00078e02ff */
[----:B------:R-:W2:Y:S01]  /*0ff0*/  LDC R2, c[0x0][R2+0x2a4] ;  /* 0x0000a90002027b82 */ /* 0x000ea20000000800 */
[----:B------:R-:W-:Y:S01]  /*1000*/  MOV R14, UR4 ;  /* 0x00000004000e7c02 */ /* 0x000fe20008000f00 */
[----:B------:R-:W4:Y:S01]  /*1010*/  F2I.U32.TRUNC.NTZ R87, R87 ;  /* 0x0000005700577305 */ /* 0x000f22000020f000 */
[----:B---3--:R-:W-:-:S05]  /*1020*/  FMUL R86, R86, UR7 ;  /* 0x0000000756567c20 */ /* 0x008fca0008400000 */
[----:B------:R-:W-:Y:S01]  /*1030*/  BAR.SYNC.DEFER_BLOCKING 0x0 ;  /* 0x0000000000007b1d */ /* 0x000fe20000010000 */
[----:B------:R-:W-:-:S05]  /*1040*/  ISETP.GE.AND P0, PT, R10, 0x1, PT ;  /* 0x000000010a00780c */ /* 0x000fca0003f06270 */
[----:B------:R-:W3:Y:S02]  /*1050*/  F2I.U32.TRUNC.NTZ R86, R86 ;  /* 0x0000005600567305 */ /* 0x000ee4000020f000 */
[----:B------:R-:W2:Y:S01]  /*1060*/  S2UR UR36, SR_CTAID.Z ;  /* 0x00000000002479c3 */ /* 0x000ea20000002700 */
[----:B----4-:R-:W-:-:S05]  /*1070*/  IADD3 R87, PT, PT, -R87, RZ, RZ ;  /* 0x000000ff57577210 */ /* 0x010fca0007ffe1ff */
[----:B-1----:R-:W-:Y:S01]  /*1080*/  IMAD R87, R3, R87, UR5 ;  /* 0x0000000503577e24 */ /* 0x002fe2000f8e0257 */
[----:B---3--:R-:W-:-:S05]  /*1090*/  IADD3 R86, PT, PT, -R86, RZ, RZ ;  /* 0x000000ff56567210 */ /* 0x008fca0007ffe1ff */
[----:B--2---:R-:W-:Y:S01]  /*10a0*/  IMAD R86, R2, R86, UR4 ;  /* 0x0000000402567e24 */ /* 0x004fe2000f8e0256 */
[----:B------:R-:W-:Y:S06]  /*10b0*/  @!P0 BRA `(.L_x_16) ;  /* 0x0000000000b88947 */ /* 0x000fec0003800000 */
[----:B------:R-:W1:Y:S01]  /*10c0*/  LDC.64 R4, c[0x0][0xb18] ;  /* 0x0002c600ff047b82 */ /* 0x000e620000000a00 */
[----:B------:R-:W-:-:S07]  /*10d0*/  ISETP.NE.AND P0, PT, R10, 0x1, PT ;  /* 0x000000010a00780c */ /* 0x000fce0003f05270 */
[----:B------:R-:W2:Y:S08]  /*10e0*/  LDC R9, c[0x0][0xb0c] ;  /* 0x0002c300ff097b82 */ /* 0x000eb00000000800 */
[----:B------:R-:W3:Y:S08]  /*10f0*/  LDC R12, c[0x0][0x370] ;  /* 0x0000dc00ff0c7b82 */ /* 0x000ef00000000800 */
[----:B------:R-:W4:Y:S01]  /*1100*/  LDC R11, c[0x0][0x374] ;  /* 0x0000dd00ff0b7b82 */ /* 0x000f220000000800 */
[----:B-1----:R-:W-:-:S07]  /*1110*/  ISETP.NE.AND P1, PT, R4, 0x1, PT ;  /* 0x000000010400780c */ /* 0x002fce0003f25270 */
[----:B------:R-:W3:Y:S01]  /*1120*/  LDC.64 R6, c[0x0][0xb10] ;  /* 0x0002c400ff067b82 */ /* 0x000ee20000000a00 */
[----:B--2---:R-:W-:-:S07]  /*1130*/  ISETP.NE.AND P2, PT, R9, 0x1, PT ;  /* 0x000000010900780c */ /* 0x004fce0003f45270 */
[----:B------:R-:W1:Y:S08]  /*1140*/  LDC R8, c[0x0][0xb20] ;  /* 0x0002c800ff087b82 */ /* 0x000e700000000800 */
[----:B------:R-:W2:Y:S01]  /*1150*/  LDC.64 R2, c[0x0][0xb28] ;  /* 0x0002ca00ff027b82 */ /* 0x000ea20000000a00 */
[----:B----4-:R-:W-:-:S04]  /*1160*/  IMAD.HI.U32 R13, R11, R5, RZ ;  /* 0x000000050b0d7227 */ /* 0x010fc800078e00ff */
[----:B------:R-:W-:-:S04]  /*1170*/  IMAD.HI.U32 R5, R14, R5, RZ ;  /* 0x000000050e057227 */ /* 0x000fc800078e00ff */
[----:B---3--:R-:W-:-:S05]  /*1180*/  IMAD.HI.U32 R16, R12, R6, RZ ;  /* 0x000000060c107227 */ /* 0x008fca00078e00ff */
[-C--:B------:R-:W-:Y:S01]  /*1190*/  @P2 SHF.R.U32.HI R12, RZ, R7.reuse, R16 ;  /* 0x00000007ff0c2219 */ /* 0x080fe20000011610 */
[----:B------:R-:W-:Y:S01]  /*11a0*/  IMAD.HI.U32 R16, R15, R6, RZ ;  /* 0x000000060f107227 */ /* 0x000fe200078e00ff */
[-C--:B-1----:R-:W-:Y:S02]  /*11b0*/  @P1 SHF.R.U32.HI R11, RZ, R8.reuse, R13 ;  /* 0x00000008ff0b1219 */ /* 0x082fe4000001160d */
[----:B------:R-:W-:Y:S02]  /*11c0*/  SHF.R.U32.HI R5, RZ, R8, R5 ;  /* 0x00000008ff057219 */ /* 0x000fe40000011605 */
[----:B------:R-:W-:Y:S02]  /*11d0*/  SHF.R.U32.HI R16, RZ, R7, R16 ;  /* 0x00000007ff107219 */ /* 0x000fe40000011610 */
[----:B------:R-:W-:Y:S01]  /*11e0*/  SEL R5, R14, R5, !P1 ;  /* 0x000000050e057207 */ /* 0x000fe20004800000 */
[----:B--2---:R-:W-:Y:S01]  /*11f0*/  IMAD.HI.U32 R13, R11, R2, RZ ;  /* 0x000000020b0d7227 */ /* 0x004fe200078e00ff */
[----:B------:R-:W-:-:S03]  /*1200*/  SEL R16, R15, R16, !P2 ;  /* 0x000000100f107207 */ /* 0x000fc60005000000 */
[----:B------:R-:W-:Y:S01]  /*1210*/  IMAD.HI.U32 R6, R12, R2, RZ ;  /* 0x000000020c067227 */ /* 0x000fe200078e00ff */
[----:B------:R-:W-:-:S04]  /*1220*/  @P0 SHF.R.U32.HI R11, RZ, R3, R13 ;  /* 0x00000003ff0b0219 */ /* 0x000fc8000001160d */
[----:B------:R-:W-:Y:S01]  /*1230*/  @P0 SHF.R.U32.HI R12, RZ, R3, R6 ;  /* 0x00000003ff0c0219 */ /* 0x000fe20000011606 */
[----:B------:R-:W-:-:S04]  /*1240*/  IMAD R11, R11, R10, RZ ;  /* 0x0000000a0b0b7224 */ /* 0x000fc800078e02ff */
[----:B------:R-:W-:Y:S01]  /*1250*/  IMAD R6, R12, R10, RZ ;  /* 0x0000000a0c067224 */ /* 0x000fe200078e02ff */
[----:B------:R-:W-:-:S04]  /*1260*/  ISETP.GE.AND P1, PT, R5, R11, PT ;  /* 0x0000000b0500720c */ /* 0x000fc80003f26270 */
[----:B------:R-:W-:Y:S01]  /*1270*/  ISETP.GE.OR P1, PT, R16, R6, P1 ;  /* 0x000000061000720c */ /* 0x000fe20000f26670 */
[----:B------:R-:W-:-:S05]  /*1280*/  IMAD.HI.U32 R6, R5, R2, RZ ;  /* 0x0000000205067227 */ /* 0x000fca00078e00ff */
[----:B------:R-:W-:-:S04]  /*1290*/  SHF.R.U32.HI R6, RZ, R3, R6 ;  /* 0x00000003ff067219 */ /* 0x000fc80000011606 */
[----:B------:R-:W-:-:S03]  /*12a0*/  SEL R6, R5, R6, !P0 ;  /* 0x0000000605067207 */ /* 0x000fc60004000000 */
[----:B------:R-:W-:Y:S01]  /*12b0*/  @!P1 IMAD.HI.U32 R7, R16, R2, RZ ;  /* 0x0000000210079227 */ /* 0x000fe200078e00ff */
[----:B------:R-:W-:-:S04]  /*12c0*/  IADD3 R2, PT, PT, -R6, RZ, RZ ;  /* 0x000000ff06027210 */ /* 0x000fc80007ffe1ff */
[----:B------:R-:W-:Y:S01]  /*12d0*/  @!P1 SHF.R.U32.HI R3, RZ, R3, R7 ;  /* 0x00000003ff039219 */ /* 0x000fe20000011607 */
[----:B------:R-:W-:Y:S01]  /*12e0*/  IMAD R2, R10, R2, R5 ;  /* 0x000000020a027224 */ /* 0x000fe200078e0205 */
[----:B------:R-:W-:Y:S02]  /*12f0*/  IADD3 R7, PT, PT, -R5, RZ, RZ ;  /* 0x000000ff05077210 */ /* 0x000fe40007ffe1ff */
[----:B------:R-:W-:-:S03]  /*1300*/  @!P1 SEL R3, R16, R3, !P0 ;  /* 0x0000000310039207 */ /* 0x000fc60004000000 */
[----:B------:R-:W-:Y:S02]  /*1310*/  IMAD R7, R4, R7, R14 ;  /* 0x0000000704077224 */ /* 0x000fe400078e020e */
[--C-:B------:R-:W-:Y:S02]  /*1320*/  @!P1 IMAD.IADD R6, R6, 0x1, -R3.reuse ;  /* 0x0000000106069824 */ /* 0x100fe400078e0a03 */
[----:B------:R-:W-:Y:S01]  /*1330*/  @!P1 IMAD R3, R2, R12, R3 ;  /* 0x0000000c02039224 */ /* 0x000fe200078e0203 */
[----:B------:R-:W-:Y:S01]  /*1340*/  IADD3 R2, PT, PT, -R16, RZ, RZ ;  /* 0x000000ff10027210 */ /* 0x000fe20007ffe1ff */
[----:B------:R-:W-:Y:S02]  /*1350*/  @!P1 IMAD R5, R6, R10, R16 ;  /* 0x0000000a06059224 */ /* 0x000fe400078e0210 */
[----:B------:R-:W-:Y:S02]  /*1360*/  @!P1 IMAD.MOV.U32 R16, RZ, RZ, R3 ;  /* 0x000000ffff109224 */ /* 0x000fe400078e0003 */
[----:B------:R-:W-:-:S02]  /*1370*/  IMAD R2, R9, R2, R15 ;  /* 0x0000000209027224 */ /* 0x000fc400078e020f */
[----:B------:R-:W-:Y:S02]  /*1380*/  IMAD R14, R5, R4, R7 ;  /* 0x00000004050e7224 */ /* 0x000fe400078e0207 */
[----:B------:R-:W-:Y:S02]  /*1390*/  IMAD R15, R16, R9, R2 ;  /* 0x00000009100f7224 */ /* 0x000fe400078e0202 */
.L_x_16:
[----:B------:R-:W1:Y:S01]  /*13a0*/  LDCU UR4, c[0x0][0xb30] ;  /* 0x00016600ff0477ac */ /* 0x000e620008000800 */
[----:B------:R-:W2:Y:S08]  /*13b0*/  S2UR UR37, SR_CgaCtaId ;  /* 0x00000000002579c3 */ /* 0x000eb00000008800 */
[----:B------:R-:W3:Y:S01]  /*13c0*/  LDC R40, c[0x0][0xb24] ;  /* 0x0002c900ff287b82 */ /* 0x000ee20000000800 */
[----:B-1----:R-:W-:-:S09]  /*13d0*/  UISETP.NE.AND UP1, UPT, UR4, 0x1, UPT ;  /* 0x000000010400788c */ /* 0x002fd2000bf25270 */
[----:B--2---:R-:W-:Y:S05]  /*13e0*/  BRA.U UP1, `(.L_x_17) ;  /* 0x0000000101407547 */ /* 0x004fea000b800000 */
[----:B------:R-:W1:Y:S08]  /*13f0*/  LDC.64 R4, c[0x0][0xb10] ;  /* 0x0002c400ff047b82 */ /* 0x000e700000000a00 */
[----:B------:R-:W2:Y:S08]  /*1400*/  LDC.64 R2, c[0x0][0xb18] ;  /* 0x0002c600ff027b82 */ /* 0x000eb00000000a00 */
[----:B------:R-:W4:Y:S08]  /*1410*/  LDC R6, c[0x0][0xb20] ;  /* 0x0002c800ff067b82 */ /* 0x000f300000000800 */
[----:B------:R-:W3:Y:S01]  /*1420*/  LDC R7, c[0x0][0xb0c] ;  /* 0x0002c300ff077b82 */ /* 0x000ee20000000800 */
[----:B-1----:R-:W-:-:S05]  /*1430*/  IMAD.HI.U32 R4, R15, R4, RZ ;  /* 0x000000040f047227 */ /* 0x002fca00078e00ff */
[----:B------:R-:W-:Y:S01]  /*1440*/  SHF.R.U32.HI R4, RZ, R5, R4 ;  /* 0x00000005ff047219 */ /* 0x000fe20000011604 */
[----:B--2---:R-:W-:Y:S01]  /*1450*/  IMAD.HI.U32 R3, R14, R3, RZ ;  /* 0x000000030e037227 */ /* 0x004fe200078e00ff */
[----:B------:R-:W-:-:S04]  /*1460*/  ISETP.NE.AND P0, PT, R2, 0x1, PT ;  /* 0x000000010200780c */ /* 0x000fc80003f05270 */
[----:B----4-:R-:W-:-:S04]  /*1470*/  SHF.R.U32.HI R3, RZ, R6, R3 ;  /* 0x00000006ff037219 */ /* 0x010fc80000011603 */
[----:B------:R-:W-:Y:S02]  /*1480*/  SEL R3, R14, R3, !P0 ;  /* 0x000000030e037207 */ /* 0x000fe40004000000 */
[----:B---3--:R-:W-:-:S04]  /*1490*/  ISETP.NE.AND P1, PT, R7, 0x1, PT ;  /* 0x000000010700780c */ /* 0x008fc80003f25270 */
[----:B------:R-:W-:-:S05]  /*14a0*/  SEL R4, R15, R4, !P1 ;  /* 0x000000040f047207 */ /* 0x000fca0004800000 */
[----:B------:R-:W-:Y:S02]  /*14b0*/  IMAD.IADD R5, R3, 0x1, -R4 ;  /* 0x0000000103057824 */ /* 0x000fe400078e0a04 */
[----:B------:R-:W-:Y:S02]  /*14c0*/  IMAD.IADD R3, R4, 0x1, -R3 ;  /* 0x0000000104037824 */ /* 0x000fe400078e0a03 */
[----:B------:R-:W-:Y:S02]  /*14d0*/  IMAD R15, R5, R7, R15 ;  /* 0x00000007050f7224 */ /* 0x000fe400078e020f */
[----:B------:R-:W-:-:S07]  /*14e0*/  IMAD R14, R3, R2, R14 ;  /* 0x00000002030e7224 */ /* 0x000fce00078e020e */
.L_x_17:
[----:B------:R-:W-:Y:S01]  /*14f0*/  BAR.SYNC.DEFER_BLOCKING 0x0 ;  /* 0x0000000000007b1d */ /* 0x000fe20000010000 */
[----:B------:R-:W-:Y:S01]  /*1500*/  UISETP.NE.AND UP1, UPT, UR8, 0x2, UPT ;  /* 0x000000020800788c */ /* 0x000fe2000bf25270 */
[----:B------:R-:W-:Y:S02]  /*1510*/  ISETP.NE.OR P5, PT, R0, 0x2, !P5 ;  /* 0x000000020000780c */ /* 0x000fe40006fa5670 */
[----:B------:R-:W-:-:S06]  /*1520*/  LOP3.LUT R2, R93, 0x1f, RZ, 0xc0, !PT ;  /* 0x0000001f5d027812 */ /* 0x000fcc00078ec0ff */
[----:B------:R-:W-:Y:S05]  /*1530*/  BRA.U UP1, `(.L_x_18) ;  /* 0x00000019010c7547 */ /* 0x000fea000b800000 */
[----:B------:R-:W1:Y:S01]  /*1540*/  LDCU UR13, c[0x0][0x38c] ;  /* 0x00007180ff0d77ac */ /* 0x000e620008000800 */
[----:B------:R-:W2:Y:S01]  /*1550*/  LDC R8, c[0x0][0x370] ;  /* 0x0000dc00ff087b82 */ /* 0x000ea20000000800 */
[----:B------:R-:W-:Y:S01]  /*1560*/  PLOP3.LUT P1, PT, PT, PT, UP2, 0x80, 0x8 ;  /* 0x000000000008781c */ /* 0x000fe20003f2f028 */
[----:B------:R-:W-:Y:S01]  /*1570*/  IMAD.MOV.U32 R17, RZ, RZ, 0x1 ;  /* 0x00000001ff117424 */ /* 0x000fe200078e00ff */
[----:B------:R-:W-:Y:S01]  /*1580*/  ISETP.EQ.OR P4, PT, R2, RZ, P5 ;  /* 0x000000ff0200720c */ /* 0x000fe20002f82670 */
[----:B------:R-:W-:Y:S01]  /*1590*/  IMAD.MOV.U32 R16, RZ, RZ, RZ ;  /* 0x000000ffff107224 */ /* 0x000fe200078e00ff */
[----:B------:R-:W-:Y:S02]  /*15a0*/  PLOP3.LUT P1, PT, P1, PT, PT, 0x8, 0x80 ;  /* 0x000000000080781c */ /* 0x000fe40000f2e170 */
[----:B------:R-:W-:Y:S01]  /*15b0*/  CS2R R12, SRZ ;  /* 0x00000000000c7805 */ /* 0x000fe2000001ff00 */
[----:B------:R-:W-:Y:S01]  /*15c0*/  IMAD.MOV.U32 R11, RZ, RZ, 0x1 ;  /* 0x00000001ff0b7424 */ /* 0x000fe200078e00ff */
[----:B------:R-:W4:Y:S01]  /*15d0*/  LDC R0, c[0x0][0x374] ;  /* 0x0000dd00ff007b82 */ /* 0x000f220000000800 */
[----:B------:R-:W2:Y:S01]  /*15e0*/  LDCU.64 UR22, c[0x0][0x348] ;  /* 0x00006900ff1677ac */ /* 0x000ea20008000a00 */
[----:B------:R-:W-:Y:S01]  /*15f0*/  UMOV UR6, URZ ;  /* 0x000000ff00067c82 */ /* 0x000fe20008000000 */
[----:B-1----:R-:W-:-:S04]  /*1600*/  UIADD3 UR5, UPT, UPT, UR13, 0x1f, URZ ;  /* 0x0000001f0d057890 */ /* 0x002fc8000fffe0ff */
[----:B------:R-:W-:-:S04]  /*1610*/  USHF.R.S32.HI UR4, URZ, 0x1f, UR5 ;  /* 0x0000001fff047899 */ /* 0x000fc80008011405 */
[----:B------:R-:W-:-:S04]  /*1620*/  ULEA.HI UR4, UR4, UR5, URZ, 0x5 ;  /* 0x0000000504047291 */ /* 0x000fc8000f8f28ff */
[----:B------:R-:W-:Y:S02]  /*1630*/  USHF.R.S32.HI UR15, URZ, 0x5, UR4 ;  /* 0x00000005ff0f7899 */ /* 0x000fe40008011404 */
[----:B------:R-:W-:Y:S02]  /*1640*/  UIADD3 UR4, UPT, UPT, UR13, -0x1, URZ ;  /* 0xffffffff0d047890 */ /* 0x000fe4000fffe0ff */
[----:B------:R-:W-:Y:S02]  /*1650*/  UISETP.LT.U32.AND UP0, UPT, UR15, 0x10, UPT ;  /* 0x000000100f00788c */ /* 0x000fe4000bf01070 */
[----:B------:R-:W-:Y:S02]  /*1660*/  UISETP.GE.U32.AND UP1, UPT, UR4, -0x3f, UPT ;  /* 0xffffffc10400788c */ /* 0x000fe4000bf26070 */
[----:B------:R-:W-:Y:S02]  /*1670*/  USEL UR14, UR15, 0x10, UP0 ;  /* 0x000000100f0e7887 */ /* 0x000fe40008000000 */
[----:B------:R-:W-:-:S02]  /*1680*/  UIADD3 UR13, UPT, UPT, UR13, 0x3e, URZ ;  /* 0x0000003e0d0d7890 */ /* 0x000fc4000fffe0ff */
[----:B------:R-:W-:Y:S02]  /*1690*/  UIADD3 UR5, UPT, UPT, UR14, -0x1, URZ ;  /* 0xffffffff0e057890 */ /* 0x000fe4000fffe0ff */
[----:B------:R-:W-:-:S03]  /*16a0*/  UIADD3 UR7, UPT, UPT, UR15, -UR14, URZ ;  /* 0x8000000e0f077290 */ /* 0x000fc6000fffe0ff */
[----:B------:R-:W-:-:S04]  /*16b0*/  @UP1 UIADD3 UR5, UPT, UPT, UR14, URZ, URZ ;  /* 0x000000ff0e051290 */ /* 0x000fc8000fffe0ff */
[----:B--2---:R-:W-:-:S12]  /*16c0*/  UIADD3 UR5, UPT, UPT, UR5, 0x1, URZ ;  /* 0x0000000105057890 */ /* 0x004fd8000fffe0ff */
.L_x_36:
[----:B------:R-:W-:Y:S01]  /*16d0*/  UISETP.NE.AND UP0, UPT, UR37, URZ, UPT ;  /* 0x000000ff2500728c */ /* 0x000fe2000bf05270 */
[----:B------:R-:W1:Y:S08]  /*16e0*/  S2UR UR37, SR_CgaCtaId ;  /* 0x00000000002579c3 */ /* 0x000e700000008800 */
[----:B------:R-:W-:Y:S05]  /*16f0*/  BRA.U UP0, `(.L_x_19) ;  /* 0x0000000100347547 */ /* 0x000fea000b800000 */
[----:B------:R-:W2:Y:S01]  /*1700*/  S2R R2, SR_CgaCtaId ;  /* 0x0000000000027919 */ /* 0x000ea20000008800 */
[----:B------:R-:W-:-:S04]  /*1710*/  MOV R3, 0x400 ;  /* 0x0000040000037802 */ /* 0x000fc80000000f00 */
[----:B--2---:R-:W-:Y:S02]  /*1720*/  LEA R2, R2, R3, 0x18 ;  /* 0x0000000302027211 */ /* 0x004fe400078ec0ff */
[----:B------:R-:W-:-:S03]  /*1730*/  SHF.L.U32 R3, R11, 0x1f, RZ ;  /* 0x0000001f0b037819 */ /* 0x000fc600000006ff */
[----:B------:R-:W-:-:S04]  /*1740*/  IMAD R2, R12, 0x8, R2 ;  /* 0x000000080c027824 */ /* 0x000fc800078e0202 */
[----:B------:R-:W2:Y:S02]  /*1750*/  SYNCS.PHASECHK.TRANS64.TRYWAIT P0, [R2+URZ+0x1b0], R3 ;  /* 0x0001b003020075a7 */ /* 0x000ea400080011ff */
[----:B--2---:R-:W-:Y:S05]  /*1760*/  @!P0 BRA `(.L_x_20) ;  /* 0x0000006400248947 */ /* 0x004fea0003800000 */
.L_x_128:
[----:B------:R-:W-:Y:S01]  /*1770*/  VIADD R12, R12, 0x1 ;  /* 0x000000010c0c7836 */ /* 0x000fe20000000000 */
[----:B------:R2:W-:Y:S04]  /*1780*/  SYNCS.ARRIVE.TRANS64.A1T0 RZ, [R2+URZ+0x1a0], RZ ;  /* 0x0001a0ff02ff79a7 */ /* 0x0005e800081000ff */
[----:B------:R-:W-:-:S04]  /*1790*/  ISETP.NE.AND P0, PT, R12, 0x2, PT ;  /* 0x000000020c00780c */ /* 0x000fc80003f05270 */
[----:B------:R-:W-:Y:S02]  /*17a0*/  SEL R12, R12, RZ, P0 ;  /* 0x000000ff0c0c7207 */ /* 0x000fe40000000000 */
[----:B--2---:R-:W-:-:S04]  /*17b0*/  SEL R2, RZ, 0x1, P0 ;  /* 0x00000001ff027807 */ /* 0x004fc80000000000 */
[----:B------:R-:W-:-:S07]  /*17c0*/  LOP3.LUT R11, R11, R2, RZ, 0x3c, !PT ;  /* 0x000000020b0b7212 */ /* 0x000fce00078e3cff */
.L_x_19:
[----:B------:R-:W-:Y:S01]  /*17d0*/  UMOV UR4, 0x400 ;  /* 0x0000040000047882 */ /* 0x000fe20000000000 */
[----:B------:R-:W-:Y:S01]  /*17e0*/  SHF.L.U32 R2, R17, 0x1f, RZ ;  /* 0x0000001f11027819 */ /* 0x000fe200000006ff */
[----:B-1----:R-:W-:Y:S01]  /*17f0*/  ULEA UR4, UR37, UR4, 0x18 ;  /* 0x0000000425047291 */ /* 0x002fe2000f8ec0ff */
[----:B------:R-:W-:Y:S01]  /*1800*/  R2UR UR35, R15 ;  /* 0x000000000f2372ca */ /* 0x000fe200000e0000 */
[----:B------:R-:W-:Y:S01]  /*1810*/  UISETP.GE.U32.AND UP0, UPT, UR13, 0x3f, UPT ;  /* 0x0000003f0d00788c */ /* 0x000fe2000bf06070 */
[----:B------:R-:W-:Y:S01]  /*1820*/  R2UR UR11, R14 ;  /* 0x000000000e0b72ca */ /* 0x000fe200000e0000 */
[----:B------:R-:W-:Y:S01]  /*1830*/  ULEA UR8, UR6, UR4, 0x3 ;  /* 0x0000000406087291 */ /* 0x000fe2000f8e18ff */
[----:B------:R-:W-:-:S08]  /*1840*/  UMOV UR24, URZ ;  /* 0x000000ff00187c82 */ /* 0x000fd00008000000 */
[----:B------:R1:W2:Y:S01]  /*1850*/  SYNCS.PHASECHK.TRANS64.TRYWAIT P0, [UR8+0x80], R2 ;  /* 0x00008002ff0075a7 */ /* 0x0002a20008001108 */
[----:B------:R-:W-:Y:S02]  /*1860*/  USHF.L.U32 UR35, UR35, 0x7, URZ ;  /* 0x0000000723237899 */ /* 0x000fe400080006ff */
[----:B------:R-:W-:Y:S01]  /*1870*/  USHF.L.U32 UR11, UR11, 0x6, URZ ;  /* 0x000000060b0b7899 */ /* 0x000fe200080006ff */
[----:B------:R-:W-:Y:S11]  /*1880*/  BRA.U !UP0, `(.L_x_21) ;  /* 0x0000000108a87547 */ /* 0x000ff6000b800000 */
[----:B------:R-:W-:Y:S01]  /*1890*/  UMOV UR16, URZ ;  /* 0x000000ff00107c82 */ /* 0x000fe20008000000 */
[----:B------:R-:W-:-:S05]  /*18a0*/  UMOV UR17, UR6 ;  /* 0x0000000600117c82 */ /* 0x000fca0008000000 */
.L_x_26:
[----:B-1----:R-:W-:Y:S01]  /*18b0*/  ULEA UR33, UR17, UR4, 0x3 ;  /* 0x0000000411217291 */ /* 0x002fe2000f8e18ff */
[----:B--2---:R-:W-:Y:S01]  /*18c0*/  @!P5 MOV R3, 0x3000 ;  /* 0x000030000003d802 */ /* 0x004fe20000000f00 */
[----:B--2---:R-:W-:Y:S10]  /*18d0*/  @P0 BRA `(.L_x_22) ;  /* 0x00000000000c0947 */ /* 0x004ff40003800000 */
[----:B------:R-:W-:-:S04]  /*18e0*/  SHF.L.U32 R4, R17, 0x1f, RZ ;  /* 0x0000001f11047819 */ /* 0x000fc800000006ff */
[----:B------:R-:W2:Y:S02]  /*18f0*/  SYNCS.PHASECHK.TRANS64.TRYWAIT P0, [UR33+0x80], R4 ;  /* 0x00008004ff0075a7 */ /* 0x000ea40008001121 */
[----:B--2---:R-:W-:Y:S05]  /*1900*/  @!P0 BRA `(.L_x_23) ;  /* 0x0000006000d08947 */ /* 0x004fea0003800000 */
.L_x_22:
[----:B------:R2:W-:Y:S01]  /*1910*/  @!P5 SYNCS.ARRIVE.TRANS64 RZ, [UR33], R3 ;  /* 0x00000003ffffd9a7 */ /* 0x0005e20008000021 */
[----:B------:R-:W-:Y:S04]  /*1920*/  BSSY.RECONVERGENT B0, `(.L_x_24) ;  /* 0x0000003000007945 */ /* 0x000fe80003800200 */
[----:B------:R-:W-:Y:S05]  /*1930*/  @P4 BRA `(.L_x_25) ;  /* 0x0000000000044947 */ /* 0x000fea0003800000 */
[----:B------:R-:W-:Y:S05]  /*1940*/  BPT.TRAP 0x1 ;  /* 0x000000040000795c */ /* 0x000fea0000300000 */
.L_x_25:
[----:B------:R-:W-:Y:S05]  /*1950*/  BSYNC.RECONVERGENT B0 ;  /* 0x0000000000007941 */ /* 0x000fea0003800200 */
.L_x_24:
[----:B------:R-:W-:Y:S02]  /*1960*/  UIADD3 UR6, UPT, UPT, UR17, 0x1, URZ ;  /* 0x0000000111067890 */ /* 0x000fe4000fffe0ff */
[----:B------:R-:W-:Y:S02]  /*1970*/  ULEA UR32, UR17, UR4, 0xd ;  /* 0x0000000411207291 */ /* 0x000fe4000f8e68ff */
[----:B------:R-:W-:Y:S02]  /*1980*/  UISETP.NE.AND UP0, UPT, UR6, 0x10, UPT ;  /* 0x000000100600788c */ /* 0x000fe4000bf05270 */
[----:B------:R-:W-:Y:S02]  /*1990*/  UIADD3 UR26, UP1, UPT, UR22, 0x80, URZ ;  /* 0x00000080161a7890 */ /* 0x000fe4000ff3e0ff */
[----:B------:R-:W-:Y:S02]  /*19a0*/  USEL UR9, URZ, 0x1, UP0 ;  /* 0x00000001ff097887 */ /* 0x000fe40008000000 */
[----:B------:R-:W-:-:S02]  /*19b0*/  USEL UR6, UR6, URZ, UP0 ;  /* 0x000000ff06067287 */ /* 0x000fc40008000000 */
[----:B------:R-:W-:Y:S02]  /*19c0*/  UIADD3 UR20, UP0, UPT, UR22, 0x180, URZ ;  /* 0x0000018016147890 */ /* 0x000fe4000ff1e0ff */
[----:B------:R-:W-:Y:S01]  /*19d0*/  ULEA UR8, UR6, UR4, 0x3 ;  /* 0x0000000406087291 */ /* 0x000fe2000f8e18ff */
[----:B------:R-:W-:Y:S01]  /*19e0*/  LOP3.LUT R17, R17, UR9, RZ, 0x3c, !PT ;  /* 0x0000000911117c12 */ /* 0x000fe2000f8e3cff */
[----:B------:R-:W-:Y:S02]  /*19f0*/  USHF.L.U32 UR34, UR16, 0x5, URZ ;  /* 0x0000000510227899 */ /* 0x000fe400080006ff */
[----:B------:R-:W-:Y:S01]  /*1a00*/  UIADD3.X UR27, UPT, UPT, URZ, UR23, URZ, UP1, !UPT ;  /* 0x00000017ff1b7290 */ /* 0x000fe20008ffe4ff */
[----:B-1----:R-:W-:Y:S01]  /*1a10*/  SHF.L.U32 R2, R17, 0x1f, RZ ;  /* 0x0000001f11027819 */ /* 0x002fe200000006ff */
[----:B------:R-:W-:Y:S02]  /*1a20*/  UIADD3 UR32, UPT, UPT, UR32, 0x6400, URZ ;  /* 0x0000640020207890 */ /* 0x000fe4000fffe0ff */
[----:B------:R-:W-:Y:S01]  /*1a30*/  UIADD3.X UR21, UPT, UPT, URZ, UR23, URZ, UP0, !UPT ;  /* 0x00000017ff157290 */ /* 0x000fe200087fe4ff */
[----:B------:R1:W1:Y:S01]  /*1a40*/  SYNCS.PHASECHK.TRANS64.TRYWAIT P0, [UR8+0x80], R2 ;  /* 0x00008002ff0075a7 */ /* 0x0002620008001108 */
[----:B------:R-:W-:Y:S01]  /*1a50*/  ULEA UR8, UR17, UR4, 0xc ;  /* 0x0000000411087291 */ /* 0x000fe2000f8e60ff */
[----:B------:R-:W-:Y:S01]  /*1a60*/  UMOV UR18, 0x0 ;  /* 0x0000000000127882 */ /* 0x000fe20000000000 */
[----:B------:R-:W-:-:S02]  /*1a70*/  UMOV UR19, 0x10000000 ;  /* 0x1000000000137882 */ /* 0x000fc40000000000 */
[----:B------:R-:W-:Y:S01]  /*1a80*/  UIADD3 UR8, UPT, UPT, UR8, 0x26400, URZ ;  /* 0x0002640008087890 */ /* 0x000fe2000fffe0ff */
[----:B------:R1:W-:Y:S01]  /*1a90*/  UTMALDG.3D [UR32], [UR26], desc[UR18] ;  /* 0x000012201a0075b4 */ /* 0x0003e20008011000 */
[----:B------:R-:W-:Y:S01]  /*1aa0*/  UMOV UR12, UR36 ;  /* 0x00000024000c7c82 */ /* 0x000fe20008000000 */
[----:B------:R-:W-:Y:S01]  /*1ab0*/  UMOV UR9, UR33 ;  /* 0x0000002100097c82 */ /* 0x000fe20008000000 */
[----:B------:R-:W-:Y:S01]  /*1ac0*/  UMOV UR10, UR34 ;  /* 0x00000022000a7c82 */ /* 0x000fe20008000000 */
[----:B------:R-:W-:Y:S01]  /*1ad0*/  UIADD3 UR16, UPT, UPT, UR16, 0x1, URZ ;  /* 0x0000000110107890 */ /* 0x000fe2000fffe0ff */
[----:B------:R-:W-:Y:S01]  /*1ae0*/  UMOV UR24, UR5 ;  /* 0x0000000500187c82 */ /* 0x000fe20008000000 */
[----:B------:R-:W-:Y:S02]  /*1af0*/  UMOV UR17, UR6 ;  /* 0x0000000600117c82 */ /* 0x000fe40008000000 */
[----:B------:R1:W-:Y:S01]  /*1b00*/  UTMALDG.3D [UR8], [UR20], desc[UR18] ;  /* 0x00001208140075b4 */ /* 0x0003e20008011000 */
[----:B------:R-:W-:-:S09]  /*1b10*/  UISETP.NE.AND UP0, UPT, UR16, UR5, UPT ;  /* 0x000000051000728c */ /* 0x000fd2000bf05270 */
[----:B------:R-:W-:Y:S05]  /*1b20*/  BRA.U UP0, `(.L_x_26) ;  /* 0xfffffffd00607547 */ /* 0x000fea000b83ffff */
.L_x_21:
[----:B-1----:R-:W-:Y:S01]  /*1b30*/  ULEA UR8, UR6, UR4, 0x3 ;  /* 0x0000000406087291 */ /* 0x002fe2000f8e18ff */
[----:B------:R-:W-:Y:S01]  /*1b40*/  SHF.L.U32 R2, R17, 0x1f, RZ ;  /* 0x0000001f11027819 */ /* 0x000fe200000006ff */
[----:B------:R-:W-:Y:S01]  /*1b50*/  @!P1 SYNCS.ARRIVE.TRANS64.A1T0 RZ, [UR4+0x138], RZ ;  /* 0x000138ffffff99a7 */ /* 0x000fe20008100004 */
[----:B------:R-:W-:-:S06]  /*1b60*/  UISETP.GT.AND UP0, UPT, UR15, UR14, UPT ;  /* 0x0000000e0f00728c */ /* 0x000fcc000bf04270 */
[----:B--2---:R1:W2:Y:S03]  /*1b70*/  SYNCS.PHASECHK.TRANS64.TRYWAIT P0, [UR8+0x80], R2 ;  /* 0x00008002ff0075a7 */ /* 0x0042a60008001108 */
[----:B------:R-:W-:Y:S05]  /*1b80*/  BRA.U !UP0, `(.L_x_27) ;  /* 0x0000000108ac7547 */ /* 0x000fea000b800000 */
[----:B------:R-:W-:Y:S01]  /*1b90*/  UIADD3 UR21, UPT, UPT, UR7, UR24, URZ ;  /* 0x0000001807157290 */ /* 0x000fe2000fffe0ff */
[----:B------:R-:W-:-:S11]  /*1ba0*/  UMOV UR25, UR6 ;  /* 0x0000000600197c82 */ /* 0x000fd60008000000 */
.L_x_32:
[----:B-1----:R-:W-:Y:S01]  /*1bb0*/  ULEA UR17, UR25, UR4, 0x3 ;  /* 0x0000000419117291 */ /* 0x002fe2000f8e18ff */
[----:B--2---:R-:W-:Y:S01]  /*1bc0*/  @!P5 MOV R3, 0x3000 ;  /* 0x000030000003d802 */ /* 0x004fe20000000f00 */
[----:B--2---:R-:W-:Y:S10]  /*1bd0*/  @P0 BRA `(.L_x_28) ;  /* 0x00000000000c0947 */ /* 0x004ff40003800000 */
[----:B------:R-:W-:-:S04]  /*1be0*/  SHF.L.U32 R4, R17, 0x1f, RZ ;  /* 0x0000001f11047819 */ /* 0x000fc800000006ff */
[----:B------:R-:W2:Y:S02]  /*1bf0*/  SYNCS.PHASECHK.TRANS64.TRYWAIT P0, [UR17+0x80], R4 ;  /* 0x00008004ff0075a7 */ /* 0x000ea40008001111 */
[----:B--2---:R-:W-:Y:S05]  /*1c00*/  @!P0 BRA `(.L_x_29) ;  /* 0x0000006000288947 */ /* 0x004fea0003800000 */
.L_x_28:
[----:B------:R2:W-:Y:S01]  /*1c10*/  @!P5 SYNCS.ARRIVE.TRANS64 RZ, [UR17], R3 ;  /* 0x00000003ffffd9a7 */ /* 0x0005e20008000011 */
[----:B------:R-:W-:Y:S04]  /*1c20*/  BSSY.RECONVERGENT B0, `(.L_x_30) ;  /* 0x0000003000007945 */ /* 0x000fe80003800200 */
[----:B------:R-:W-:Y:S05]  /*1c30*/  @P4 BRA `(.L_x_31) ;  /* 0x0000000000044947 */ /* 0x000fea0003800000 */
[----:B------:R-:W-:Y:S05]  /*1c40*/  BPT.TRAP 0x1 ;  /* 0x000000040000795c */ /* 0x000fea0000300000 */
.L_x_31:
[----:B------:R-:W-:Y:S05]  /*1c50*/  BSYNC.RECONVERGENT B0 ;  /* 0x0000000000007941 */ /* 0x000fea0003800200 */
.L_x_30:
        /* <DEDUP_REMOVED lines=10> */
[----:B------:R-:W-:Y:S01]  /*1d00*/  UIADD3 UR16, UPT, UPT, UR16, 0x6400, URZ ;  /* 0x0000640010107890 */ /* 0x000fe2000fffe0ff */
[----:B-1----:R-:W-:Y:S01]  /*1d10*/  SHF.L.U32 R2, R17, 0x1f, RZ ;  /* 0x0000001f11027819 */ /* 0x002fe200000006ff */
[----:B------:R-:W-:Y:S02]  /*1d20*/  UIADD3.X UR31, UPT, UPT, URZ, UR23, URZ, UP1, !UPT ;  /* 0x00000017ff1f7290 */ /* 0x000fe40008ffe4ff */
[----:B------:R-:W-:Y:S01]  /*1d30*/  UIADD3.X UR29, UPT, UPT, URZ, UR23, URZ, UP0, !UPT ;  /* 0x00000017ff1d7290 */ /* 0x000fe200087fe4ff */
[----:B------:R1:W1:Y:S01]  /*1d40*/  SYNCS.PHASECHK.TRANS64.TRYWAIT P0, [UR8+0x80], R2 ;  /* 0x00008002ff0075a7 */ /* 0x0002620008001108 */
[----:B------:R-:W-:Y:S01]  /*1d50*/  ULEA UR8, UR25, UR4, 0xc ;  /* 0x0000000419087291 */ /* 0x000fe2000f8e60ff */
[----:B------:R-:W-:Y:S01]  /*1d60*/  UMOV UR26, 0x0 ;  /* 0x00000000001a7882 */ /* 0x000fe20000000000 */
[----:B------:R-:W-:-:S02]  /*1d70*/  UMOV UR27, 0x10000000 ;  /* 0x10000000001b7882 */ /* 0x000fc40000000000 */
[----:B------:R-:W-:Y:S01]  /*1d80*/  UIADD3 UR8, UPT, UPT, UR8, 0x26400, URZ ;  /* 0x0002640008087890 */ /* 0x000fe2000fffe0ff */
[----:B------:R-:W-:Y:S01]  /*1d90*/  UMOV UR19, UR35 ;  /* 0x0000002300137c82 */ /* 0x000fe20008000000 */
[----:B------:R-:W-:Y:S01]  /*1da0*/  UMOV UR20, UR36 ;  /* 0x0000002400147c82 */ /* 0x000fe20008000000 */
[----:B------:R-:W-:Y:S01]  /*1db0*/  UMOV UR12, UR36 ;  /* 0x00000024000c7c82 */ /* 0x000fe20008000000 */
[----:B------:R-:W-:Y:S01]  /*1dc0*/  UMOV UR9, UR17 ;  /* 0x0000001100097c82 */ /* 0x000fe20008000000 */
[----:B------:R-:W-:Y:S01]  /*1dd0*/  UMOV UR10, UR18 ;  /* 0x00000012000a7c82 */ /* 0x000fe20008000000 */
[----:B------:R1:W-:Y:S01]  /*1de0*/  UTMALDG.3D [UR16], [UR30], desc[UR26] ;  /* 0x00001a101e0075b4 */ /* 0x0003e20008011000 */
[----:B------:R-:W-:Y:S01]  /*1df0*/  UIADD3 UR24, UPT, UPT, UR24, 0x1, URZ ;  /* 0x0000000118187890 */ /* 0x000fe2000fffe0ff */
[----:B------:R-:W-:-:S03]  /*1e00*/  UMOV UR25, UR6 ;  /* 0x0000000600197c82 */ /* 0x000fc60008000000 */
[----:B------:R-:W-:Y:S01]  /*1e10*/  UISETP.NE.AND UP0, UPT, UR24, UR21, UPT ;  /* 0x000000151800728c */ /* 0x000fe2000bf05270 */
[----:B------:R1:W-:Y:S08]  /*1e20*/  UTMALDG.3D [UR8], [UR28], desc[UR26] ;  /* 0x00001a081c0075b4 */ /* 0x0003f00008011000 */
[----:B------:R-:W-:Y:S05]  /*1e30*/  BRA.U UP0, `(.L_x_32) ;  /* 0xfffffffd005c7547 */ /* 0x000fea000b83ffff */
.L_x_27:
[C---:B-1----:R-:W-:Y:S01]  /*1e40*/  LEA R2, R16.reuse, UR4, 0x3 ;  /* 0x0000000410027c11 */ /* 0x042fe2000f8e18ff */
[----:B------:R-:W-:Y:S01]  /*1e50*/  NOP ;  /* 0x0000000000007918 */ /* 0x000fe20000000000 */
[----:B--2---:R-:W-:Y:S02]  /*1e60*/  SHF.L.U32 R3, R13, 0x1f, RZ ;  /* 0x0000001f0d037819 */ /* 0x004fe400000006ff */
[----:B------:R-:W-:Y:S02]  /*1e70*/  LEA R4, R16, UR4, 0x4 ;  /* 0x0000000410047c11 */ /* 0x000fe4000f8e20ff */
[----:B------:R-:W1:Y:S02]  /*1e80*/  SYNCS.PHASECHK.TRANS64.TRYWAIT P0, [R2+URZ+0x140], R3 ;  /* 0x00014003020075a7 */ /* 0x000e6400080011ff */
[----:B-1----:R-:W-:Y:S05]  /*1e90*/  @!P0 BRA `(.L_x_33) ;  /* 0x0000005c009c8947 */ /* 0x002fea0003800000 */
.L_x_131:
[----:B------:R-:W2:Y:S01]  /*1ea0*/  LDS.128 R4, [R4+0x1d0] ;  /* 0x0001d00004047984 */ /* 0x000ea20000000c00 */
[----:B---3--:R-:W-:Y:S01]  /*1eb0*/  ISETP.GE.AND P0, PT, R40, 0x1, PT ;  /* 0x000000012800780c */ /* 0x008fe20003f06270 */
[----:B-1----:R-:W-:Y:S01]  /*1ec0*/  VIADD R2, R2, 0x150 ;  /* 0x0000015002027836 */ /* 0x002fe20000000000 */
[----:B------:R-:W-:Y:S01]  /*1ed0*/  @!PT LDS RZ, [RZ] ;  /* 0x00000000fffff984 */ /* 0x000fe20000000800 */
[----:B------:R-:W-:Y:S01]  /*1ee0*/  @!PT LDS RZ, [RZ] ;  /* 0x00000000fffff984 */ /* 0x000fe20000000800 */
[----:B------:R-:W-:Y:S01]  /*1ef0*/  @!PT LDS RZ, [RZ] ;  /* 0x00000000fffff984 */ /* 0x000fe20000000800 */
[----:B------:R-:W-:Y:S01]  /*1f00*/  @!PT LDS RZ, [RZ] ;  /* 0x00000000fffff984 */ /* 0x000fe20000000800 */
[----:B------:R1:W-:Y:S06]  /*1f10*/  MEMBAR.ALL.CTA ;  /* 0x0000000000007992 */ /* 0x0003ec0000008000 */
[----:B-1----:R-:W1:Y:S01]  /*1f20*/  FENCE.VIEW.ASYNC.S ;  /* 0x00000000000073c6 */ /* 0x002e620000000000 */
[----:B------:R-:W-:-:S04]  /*1f30*/  PRMT R2, RZ, 0x654, R2 ;  /* 0x00000654ff027816 */ /* 0x000fc80000000002 */
[----:B-1----:R1:W-:Y:S01]  /*1f40*/  SYNCS.ARRIVE.TRANS64.RED.A1T0 RZ, [R2+URZ], RZ ;  /* 0x000000ff02ff79a7 */ /* 0x0023e200081004ff */
[----:B--2---:R-:W-:-:S13]  /*1f50*/  LOP3.LUT P2, RZ, R6, 0x1, RZ, 0xc0, !PT ;  /* 0x0000000106ff7812 */ /* 0x004fda000784c0ff */
[----:B------:R-:W-:Y:S01]  /*1f60*/  @P2 SHF.R.U32.HI R3, RZ, 0x10, R5 ;  /* 0x00000010ff032819 */ /* 0x000fe20000011605 */
[----:B------:R-:W-:Y:S01]  /*1f70*/  VOTEU.ANY UP0, P2 ;  /* 0x0000000000ff7886 */ /* 0x000fe20001000100 */
[----:B------:R-:W-:Y:S02]  /*1f80*/  @P2 MOV R10, R4 ;  /* 0x00000004000a2202 */ /* 0x000fe40000000f00 */
[----:B------:R-:W-:Y:S02]  /*1f90*/  @P2 R2UR.BROADCAST UR8, R3 ;  /* 0x00000000030822ca */ /* 0x000fe400008e0000 */
[----:B------:R-:W-:-:S11]  /*1fa0*/  @P2 LOP3.LUT R9, R5, 0xffff, RZ, 0xc0, !PT ;  /* 0x0000ffff05092812 */ /* 0x000fd600078ec0ff */
[----:B------:R-:W-:Y:S01]  /*1fb0*/  @UP0 UMOV UR36, UR8 ;  /* 0x0000000800240c82 */ /* 0x000fe20008000000 */
[----:B-1----:R-:W-:Y:S05]  /*1fc0*/  @!P0 BRA `(.L_x_34) ;  /* 0x0000000000b88947 */ /* 0x002fea0003800000 */
[----:B------:R-:W4:Y:S01]  /*1fd0*/  LDC.64 R4, c[0x0][0xb18] ;  /* 0x0002c600ff047b82 */ /* 0x000f220000000a00 */
[----:B------:R-:W-:-:S07]  /*1fe0*/  ISETP.NE.AND P3, PT, R40, 0x1, PT ;  /* 0x000000012800780c */ /* 0x000fce0003f65270 */
[----:B------:R-:W1:Y:S08]  /*1ff0*/  LDC.64 R6, c[0x0][0xb10] ;  /* 0x0002c400ff067b82 */ /* 0x000e700000000a00 */
[----:B------:R-:W2:Y:S08]  /*2000*/  LDC R14, c[0x0][0xb20] ;  /* 0x0002c800ff0e7b82 */ /* 0x000eb00000000800 */
[----:B------:R-:W3:Y:S01]  /*2010*/  LDC R15, c[0x0][0xb0c] ;  /* 0x0002c300ff0f7b82 */ /* 0x000ee20000000800 */
[----:B----4-:R-:W-:Y:S01]  /*2020*/  IMAD.HI.U32 R19, R0, R5, RZ ;  /* 0x0000000500137227 */ /* 0x010fe200078e00ff */
[----:B------:R-:W-:-:S03]  /*2030*/  ISETP.NE.AND P0, PT, R4, 0x1, PT ;  /* 0x000000010400780c */ /* 0x000fc60003f05270 */
[----:B------:R-:W-:-:S03]  /*2040*/  IMAD.HI.U32 R5, R9, R5, RZ ;  /* 0x0000000509057227 */ /* 0x000fc600078e00ff */
[----:B------:R-:W4:Y:S01]  /*2050*/  LDC.64 R2, c[0x0][0xb28] ;  /* 0x0002ca00ff027b82 */ /* 0x000f220000000a00 */
[----:B-1----:R-:W-:-:S04]  /*2060*/  IMAD.HI.U32 R20, R8, R6, RZ ;  /* 0x0000000608147227 */ /* 0x002fc800078e00ff */
[----:B------:R-:W-:Y:S01]  /*2070*/  IMAD.HI.U32 R21, R10, R6, RZ ;  /* 0x000000060a157227 */ /* 0x000fe200078e00ff */
[----:B------:R-:W-:Y:S02]  /*2080*/  SHF.R.U32.HI R20, RZ, R7, R20 ;  /* 0x00000007ff147219 */ /* 0x000fe40000011614 */
[-C--:B--2---:R-:W-:Y:S02]  /*2090*/  SHF.R.U32.HI R19, RZ, R14.reuse, R19 ;  /* 0x0000000eff137219 */ /* 0x084fe40000011613 */
[----:B------:R-:W-:Y:S02]  /*20a0*/  SHF.R.U32.HI R5, RZ, R14, R5 ;  /* 0x0000000eff057219 */ /* 0x000fe40000011605 */
[----:B------:R-:W-:Y:S02]  /*20b0*/  SEL R19, R0, R19, !P0 ;  /* 0x0000001300137207 */ /* 0x000fe40004000000 */
[----:B------:R-:W-:Y:S02]  /*20c0*/  SHF.R.U32.HI R21, RZ, R7, R21 ;  /* 0x00000007ff157219 */ /* 0x000fe40000011615 */
[----:B---3--:R-:W-:-:S02]  /*20d0*/  ISETP.NE.AND P1, PT, R15, 0x1, PT ;  /* 0x000000010f00780c */ /* 0x008fc40003f25270 */
[----:B------:R-:W-:Y:S02]  /*20e0*/  SEL R5, R9, R5, !P0 ;  /* 0x0000000509057207 */ /* 0x000fe40004000000 */
[----:B------:R-:W-:Y:S02]  /*20f0*/  SEL R20, R8, R20, !P1 ;  /* 0x0000001408147207 */ /* 0x000fe40004800000 */
[----:B------:R-:W-:Y:S01]  /*2100*/  SEL R21, R10, R21, !P1 ;  /* 0x000000150a157207 */ /* 0x000fe20004800000 */
[----:B----4-:R-:W-:-:S04]  /*2110*/  IMAD.HI.U32 R18, R19, R2, RZ ;  /* 0x0000000213127227 */ /* 0x010fc800078e00ff */
        /* <DEDUP_REMOVED lines=10> */
[----:B------:R-:W-:-:S04]  /*21c0*/  @!P0 IMAD.HI.U32 R7, R21, R2, RZ ;  /* 0x0000000215078227 */ /* 0x000fc800078e00ff */
[----:B------:R-:W-:Y:S01]  /*21d0*/  IMAD.MOV R2, RZ, RZ, -R6 ;  /* 0x000000ffff027224 */ /* 0x000fe200078e0a06 */
[----:B------:R-:W-:Y:S02]  /*21e0*/  @!P0 SHF.R.U32.HI R3, RZ, R3, R7 ;  /* 0x00000003ff038219 */ /* 0x000fe40000011607 */
[----:B------:R-:W-:Y:S01]  /*21f0*/  IADD3 R7, PT, PT, -R5, RZ, RZ ;  /* 0x000000ff05077210 */ /* 0x000fe20007ffe1ff */
[----:B------:R-:W-:Y:S01]  /*2200*/  IMAD R2, R40, R2, R5 ;  /* 0x0000000228027224 */ /* 0x000fe200078e0205 */
        /* <DEDUP_REMOVED lines=10> */
.L_x_34:
[----:B------:R-:W1:Y:S02]  /*22b0*/  LDCU UR8, c[0x0][0xb30] ;  /* 0x00016600ff0877ac */ /* 0x000e640008000800 */
[----:B-1----:R-:W-:-:S09]  /*22c0*/  UISETP.NE.AND UP0, UPT, UR8, 0x1, UPT ;  /* 0x000000010800788c */ /* 0x002fd2000bf05270 */
[----:B------:R-:W-:Y:S05]  /*22d0*/  BRA.U UP0, `(.L_x_35) ;  /* 0x0000000100407547 */ /* 0x000fea000b800000 */
[----:B------:R-:W1:Y:S08]  /*22e0*/  LDC.64 R4, c[0x0][0xb10] ;  /* 0x0002c400ff047b82 */ /* 0x000e700000000a00 */
[----:B------:R-:W2:Y:S08]  /*22f0*/  LDC.64 R2, c[0x0][0xb18] ;  /* 0x0002c600ff027b82 */ /* 0x000eb00000000a00 */
[----:B------:R-:W3:Y:S08]  /*2300*/  LDC R6, c[0x0][0xb20] ;  /* 0x0002c800ff067b82 */ /* 0x000ef00000000800 */
[----:B------:R-:W4:Y:S01]  /*2310*/  LDC R7, c[0x0][0xb0c] ;  /* 0x0002c300ff077b82 */ /* 0x000f220000000800 */
[----:B-1----:R-:W-:-:S05]  /*2320*/  IMAD.HI.U32 R4, R10, R4, RZ ;  /* 0x000000040a047227 */ /* 0x002fca00078e00ff */
[----:B------:R-:W-:Y:S01]  /*2330*/  SHF.R.U32.HI R4, RZ, R5, R4 ;  /* 0x00000005ff047219 */ /* 0x000fe20000011604 */
[----:B--2---:R-:W-:Y:S01]  /*2340*/  IMAD.HI.U32 R3, R9, R3, RZ ;  /* 0x0000000309037227 */ /* 0x004fe200078e00ff */
[----:B------:R-:W-:-:S04]  /*2350*/  ISETP.NE.AND P0, PT, R2, 0x1, PT ;  /* 0x000000010200780c */ /* 0x000fc80003f05270 */
[----:B---3--:R-:W-:-:S04]  /*2360*/  SHF.R.U32.HI R3, RZ, R6, R3 ;  /* 0x00000006ff037219 */ /* 0x008fc80000011603 */
[----:B------:R-:W-:Y:S02]  /*2370*/  SEL R3, R9, R3, !P0 ;  /* 0x0000000309037207 */ /* 0x000fe40004000000 */
[----:B----4-:R-:W-:-:S04]  /*2380*/  ISETP.NE.AND P1, PT, R7, 0x1, PT ;  /* 0x000000010700780c */ /* 0x010fc80003f25270 */
[----:B------:R-:W-:-:S05]  /*2390*/  SEL R4, R10, R4, !P1 ;  /* 0x000000040a047207 */ /* 0x000fca0004800000 */
[----:B------:R-:W-:Y:S02]  /*23a0*/  IMAD.IADD R5, R3, 0x1, -R4 ;  /* 0x0000000103057824 */ /* 0x000fe400078e0a04 */
[----:B------:R-:W-:Y:S02]  /*23b0*/  IMAD.IADD R3, R4, 0x1, -R3 ;  /* 0x0000000104037824 */ /* 0x000fe400078e0a03 */
[----:B------:R-:W-:Y:S02]  /*23c0*/  IMAD R10, R5, R7, R10 ;  /* 0x00000007050a7224 */ /* 0x000fe400078e020a */
[----:B------:R-:W-:-:S07]  /*23d0*/  IMAD R9, R3, R2, R9 ;  /* 0x0000000203097224 */ /* 0x000fce00078e0209 */
.L_x_35:
[----:B------:R-:W-:Y:S01]  /*23e0*/  VIADD R16, R16, 0x1 ;  /* 0x0000000110107836 */ /* 0x000fe20000000000 */
[----:B------:R-:W-:Y:S01]  /*23f0*/  PLOP3.LUT P1, PT, PT, PT, PT, 0x80, 0x8 ;  /* 0x000000000008781c */ /* 0x000fe20003f2f070 */
[----:B------:R-:W-:Y:S02]  /*2400*/  IMAD.IADD R15, R10, 0x1, R87 ;  /* 0x000000010a0f7824 */ /* 0x000fe400078e0257 */
[----:B------:R-:W-:Y:S01]  /*2410*/  IMAD.IADD R14, R9, 0x1, R86 ;  /* 0x00000001090e7824 */ /* 0x000fe200078e0256 */
[----:B------:R-:W-:-:S04]  /*2420*/  ISETP.NE.AND P0, PT, R16, 0x2, PT ;  /* 0x000000021000780c */ /* 0x000fc80003f05270 */
[----:B------:R-:W-:Y:S02]  /*2430*/  SEL R2, RZ, 0x1, P0 ;  /* 0x00000001ff027807 */ /* 0x000fe40000000000 */
[----:B------:R-:W-:Y:S02]  /*2440*/  SEL R16, R16, RZ, P0 ;  /* 0x000000ff10107207 */ /* 0x000fe40000000000 */
[----:B------:R-:W-:Y:S01]  /*2450*/  LOP3.LUT R13, R13, R2, RZ, 0x3c, !PT ;  /* 0x000000020d0d7212 */ /* 0x000fe200078e3cff */
[----:B------:R-:W-:Y:S06]  /*2460*/  @P2 BRA `(.L_x_36) ;  /* 0xfffffff000982947 */ /* 0x000fec000383ffff */
[----:B------:R-:W-:Y:S01]  /*2470*/  UIADD3 UR4, UPT, UPT, UR4, 0x80, URZ ;  /* 0x0000008004047890 */ /* 0x000fe2000fffe0ff */
[----:B------:R-:W-:-:S03]  /*2480*/  SHF.L.U32 R2, R17, 0x1f, RZ ;  /* 0x0000001f11027819 */ /* 0x000fc600000006ff */
[----:B------:R-:W-:-:S09]  /*2490*/  ULEA UR5, UR6, UR4, 0x3 ;  /* 0x0000000406057291 */ /* 0x000fd2000f8e18ff */
[----:B------:R-:W1:Y:S02]  /*24a0*/  SYNCS.PHASECHK.TRANS64.TRYWAIT P0, [UR5], R2 ;  /* 0x00000002ff0075a7 */ /* 0x000e640008001105 */
[----:B-1----:R-:W-:Y:S05]  /*24b0*/  @!P0 BRA `(.L_x_37) ;  /* 0x0000005800288947 */ /* 0x002fea0003800000 */
.L_x_133:
[----:B------:R-:W-:-:S04]  /*24c0*/  UIADD3 UR6, UPT, UPT, UR6, 0x1, URZ ;  /* 0x0000000106067890 */ /* 0x000fc8000fffe0ff */
[----:B------:R-:W-:-:S04]  /*24d0*/  UISETP.NE.AND UP0, UPT, UR6, 0x10, UPT ;  /* 0x000000100600788c */ /* 0x000fc8000bf05270 */
[----:B------:R-:W-:Y:S02]  /*24e0*/  USEL UR7, URZ, 0x1, UP0 ;  /* 0x00000001ff077887 */ /* 0x000fe40008000000 */
[----:B------:R-:W-:-:S04]  /*24f0*/  USEL UR6, UR6, URZ, UP0 ;  /* 0x000000ff06067287 */ /* 0x000fc80008000000 */
[----:B------:R-:W-:Y:S01]  /*2500*/  ULEA UR5, UR6, UR4, 0x3 ;  /* 0x0000000406057291 */ /* 0x000fe2000f8e18ff */
[----:B-1----:R-:W-:-:S04]  /*2510*/  LOP3.LUT R2, R17, UR7, RZ, 0x3c, !PT ;  /* 0x0000000711027c12 */ /* 0x002fc8000f8e3cff */
[----:B------:R-:W-:-:S04]  /*2520*/  SHF.L.U32 R3, R2, 0x1f, RZ ;  /* 0x0000001f02037819 */ /* 0x000fc800000006ff */
[----:B------:R-:W1:Y:S02]  /*2530*/  SYNCS.PHASECHK.TRANS64.TRYWAIT P0, [UR5], R3 ;  /* 0x00000003ff0075a7 */ /* 0x000e640008001105 */
[----:B-1----:R-:W-:Y:S05]  /*2540*/  @!P0 BRA `(.L_x_38) ;  /* 0x00000058001c8947 */ /* 0x002fea0003800000 */
.L_x_135:
[----:B------:R-:W-:-:S04]  /*2550*/  UIADD3 UR6, UPT, UPT, UR6, 0x1, URZ ;  /* 0x0000000106067890 */ /* 0x000fc8000fffe0ff */
[----:B------:R-:W-:-:S04]  /*2560*/  UISETP.NE.AND UP0, UPT, UR6, 0x10, UPT ;  /* 0x000000100600788c */ /* 0x000fc8000bf05270 */
[----:B------:R-:W-:Y:S02]  /*2570*/  USEL UR7, URZ, 0x1, UP0 ;  /* 0x00000001ff077887 */ /* 0x000fe40008000000 */
[----:B------:R-:W-:-:S04]  /*2580*/  USEL UR6, UR6, URZ, UP0 ;  /* 0x000000ff06067287 */ /* 0x000fc80008000000 */
[----:B------:R-:W-:Y:S01]  /*2590*/  ULEA UR5, UR6, UR4, 0x3 ;  /* 0x0000000406057291 */ /* 0x000fe2000f8e18ff */
[----:B------:R-:W-:-:S04]  /*25a0*/  LOP3.LUT R2, R2, UR7, RZ, 0x3c, !PT ;  /* 0x0000000702027c12 */ /* 0x000fc8000f8e3cff */
[----:B-1----:R-:W-:-:S04]  /*25b0*/  SHF.L.U32 R3, R2, 0x1f, RZ ;  /* 0x0000001f02037819 */ /* 0x002fc800000006ff */
[----:B------:R-:W1:Y:S02]  /*25c0*/  SYNCS.PHASECHK.TRANS64.TRYWAIT P0, [UR5], R3 ;  /* 0x00000003ff0075a7 */ /* 0x000e640008001105 */
[----:B-1----:R-:W-:Y:S05]  /*25d0*/  @!P0 BRA `(.L_x_39) ;  /* 0x0000005800108947 */ /* 0x002fea0003800000 */
.L_x_137:
        /* <DEDUP_REMOVED lines=9> */
.L_x_139:
        /* <DEDUP_REMOVED lines=9> */
.L_x_141:
        /* <DEDUP_REMOVED lines=9> */
.L_x_143:
        /* <DEDUP_REMOVED lines=9> */
.L_x_145:
        /* <DEDUP_REMOVED lines=9> */
.L_x_147:
        /* <DEDUP_REMOVED lines=9> */
.L_x_149:
        /* <DEDUP_REMOVED lines=9> */
.L_x_151:
        /* <DEDUP_REMOVED lines=9> */
.L_x_153:
        /* <DEDUP_REMOVED lines=9> */
.L_x_155:
        /* <DEDUP_REMOVED lines=9> */
.L_x_157:
        /* <DEDUP_REMOVED lines=9> */
.L_x_159:
        /* <DEDUP_REMOVED lines=9> */
.L_x_161:
[----:B------:R-:W-:-:S04]  /*2ca0*/  UIADD3 UR6, UPT, UPT, UR6, 0x1, URZ ;  /* 0x0000000106067890 */ /* 0x000fc8000fffe0ff */
[----:B------:R-:W-:-:S04]  /*2cb0*/  UISETP.NE.AND UP0, UPT, UR6, 0x10, UPT ;  /* 0x000000100600788c */ /* 0x000fc8000bf05270 */
[----:B------:R-:W-:Y:S02]  /*2cc0*/  USEL UR5, URZ, 0x1, UP0 ;  /* 0x00000001ff057887 */ /* 0x000fe40008000000 */
[----:B------:R-:W-:-:S04]  /*2cd0*/  USEL UR6, UR6, URZ, UP0 ;  /* 0x000000ff06067287 */ /* 0x000fc80008000000 */
[----:B------:R-:W-:Y:S01]  /*2ce0*/  ULEA UR6, UR6, UR4, 0x3 ;  /* 0x0000000406067291 */ /* 0x000fe2000f8e18ff */
[----:B------:R-:W-:-:S04]  /*2cf0*/  LOP3.LUT R2, R2, UR5, RZ, 0x3c, !PT ;  /* 0x0000000502027c12 */ /* 0x000fc8000f8e3cff */
[----:B------:R-:W-:Y:S01]  /*2d00*/  SHF.L.U32 R2, R2, 0x1f, RZ ;  /* 0x0000001f02027819 */ /* 0x000fe200000006ff */
[----:B-1--4-:R-:W-:-:S07]  /*2d10*/  IMAD.U32 R0, RZ, RZ, UR6 ;  /* 0x00000006ff007e24 */ /* 0x012fce000f8e00ff */
.L_x_52:
[----:B-1----:R1:W2:Y:S02]  /*2d20*/  SYNCS.PHASECHK.TRANS64.TRYWAIT P0, [R0+URZ], R2 ;  /* 0x00000002000075a7 */ /* 0x0022a400080011ff */
[----:B--2---:R-:W-:Y:S05]  /*2d30*/  @!P0 NANOSLEEP.SYNCS 0x989680 ;  /* 0x009896800000895d */ /* 0x004fea0003900000 */
[----:B------:R-:W2:Y:S02]  /*2d40*/  @!P0 SYNCS.PHASECHK.TRANS64 P0, [R0+URZ], R2 ;  /* 0x00000002000085a7 */ /* 0x000ea400080010ff */
[----:B--2---:R-:W-:Y:S05]  /*2d50*/  @P0 EXIT ;  /* 0x000000000000094d */ /* 0x004fea0003800000 */
[----:B------:R-:W-:Y:S05]  /*2d60*/  BRA `(.L_x_52) ;  /* 0xfffffffc00ec7947 */ /* 0x000fea000383ffff */
.L_x_18:
[----:B------:R-:W-:-:S04]  /*2d70*/  UISETP.NE.AND UP1, UPT, UR37, URZ, UPT ;  /* 0x000000ff2500728c */ /* 0x000fc8000bf25270 */
[----:B------:R-:W-:-:S09]  /*2d80*/  UISETP.NE.OR UP1, UPT, UR8, 0x1, UP1 ;  /* 0x000000010800788c */ /* 0x000fd20008f25670 */
[----:B------:R-:W-:Y:S05]  /*2d90*/  BRA.U UP1, `(.L_x_53) ;  /* 0x0000000501487547 */ /* 0x000fea000b800000 */
[----:B------:R-:W-:Y:S01]  /*2da0*/  ISETP.NE.AND P2, PT, R2, RZ, PT ;  /* 0x000000ff0200720c */ /* 0x000fe20003f45270 */
[----:B------:R-:W-:Y:S01]  /*2db0*/  IMAD.MOV.U32 R12, RZ, RZ, 0x1 ;  /* 0x00000001ff0c7424 */ /* 0x000fe200078e00ff */
[----:B------:R-:W-:Y:S02]  /*2dc0*/  CS2R R10, SRZ ;  /* 0x00000000000a7805 */ /* 0x000fe4000001ff00 */
[----:B------:R-:W-:Y:S01]  /*2dd0*/  CS2R R8, SRZ ;  /* 0x0000000000087805 */ /* 0x000fe2000001ff00 */
[----:B------:R-:W-:Y:S01]  /*2de0*/  UMOV UR4, 0x400 ;  /* 0x0000040000047882 */ /* 0x000fe20000000000 */
[----:B------:R-:W-:Y:S01]  /*2df0*/  UMOV UR6, URZ ;  /* 0x000000ff00067c82 */ /* 0x000fe20008000000 */
[----:B------:R-:W-:-:S12]  /*2e00*/  ULEA UR37, UR37, UR4, 0x18 ;  /* 0x0000000425257291 */ /* 0x000fd8000f8ec0ff */
.L_x_57:
[----:B------:R-:W-:Y:S02]  /*2e10*/  LEA R0, R8, UR37, 0x3 ;  /* 0x0000002508007c11 */ /* 0x000fe4000f8e18ff */
[----:B------:R-:W-:-:S03]  /*2e20*/  SHF.L.U32 R4, R9, 0x1f, RZ ;  /* 0x0000001f09047819 */ /* 0x000fc600000006ff */
[----:B------:R-:W-:Y:S01]  /*2e30*/  VIADD R5, R0, 0x1b0 ;  /* 0x000001b000057836 */ /* 0x000fe20000000000 */
[----:B------:R-:W1:Y:S02]  /*2e40*/  SYNCS.PHASECHK.TRANS64.TRYWAIT P0, [R0+URZ+0x1a0], R4 ;  /* 0x0001a004000075a7 */ /* 0x000e6400080011ff */
[----:B-1----:R-:W-:Y:S05]  /*2e50*/  @!P0 BRA `(.L_x_54) ;  /* 0x0000005400288947 */ /* 0x002fea0003800000 */
.L_x_162:
[----:B------:R-:W-:Y:S01]  /*2e60*/  ULEA UR5, UR6, UR37, 0x3 ;  /* 0x0000002506057291 */ /* 0x000fe2000f8e18ff */
[----:B-1----:R-:W-:Y:S01]  /*2e70*/  PRMT R0, RZ, 0x654, R5 ;  /* 0x00000654ff007816 */ /* 0x002fe20000000005 */
[----:B------:R-:W-:Y:S01]  /*2e80*/  @!P2 IMAD.MOV.U32 R4, RZ, RZ, 0x10 ;  /* 0x00000010ff04a424 */ /* 0x000fe200078e00ff */
[----:B------:R-:W-:Y:S01]  /*2e90*/  SHF.L.U32 R5, R12, 0x1f, RZ ;  /* 0x0000001f0c057819 */ /* 0x000fe200000006ff */
[----:B------:R-:W-:Y:S01]  /*2ea0*/  UIADD3 UR4, UPT, UPT, UR5, 0x140, URZ ;  /* 0x0000014005047890 */ /* 0x000fe2000fffe0ff */
[----:B------:R1:W-:Y:S05]  /*2eb0*/  SYNCS.ARRIVE.TRANS64.RED.A1T0 RZ, [R0+URZ], RZ ;  /* 0x000000ff00ff79a7 */ /* 0x0003ea00081004ff */
[----:B------:R-:W-:Y:S01]  /*2ec0*/  IMAD.U32 R6, RZ, RZ, UR4 ;  /* 0x00000004ff067e24 */ /* 0x000fe2000f8e00ff */
[----:B------:R-:W2:Y:S04]  /*2ed0*/  SYNCS.PHASECHK.TRANS64.TRYWAIT P0, [UR5+0x150], R5 ;  /* 0x00015005ff0075a7 */ /* 0x000ea80008001105 */
[----:B------:R-:W-:Y:S01]  /*2ee0*/  PRMT R6, R2, 0x654, R6 ;  /* 0x0000065402067816 */ /* 0x000fe20000000006 */
[----:B-12---:R-:W-:Y:S06]  /*2ef0*/  @!P0 BRA `(.L_x_55) ;  /* 0x0000005400148947 */ /* 0x006fec0003800000 */
.L_x_164:
[----:B------:R-:W-:Y:S01]  /*2f00*/  ULEA UR4, UR6, UR37, 0x4 ;  /* 0x0000002506047291 */ /* 0x000fe2000f8e20ff */
[----:B------:R-:W-:Y:S01]  /*2f10*/  SEL R3, R6, R3, !P2 ;  /* 0x0000000306037207 */ /* 0x000fe20005000000 */
[----:B------:R-:W-:Y:S01]  /*2f20*/  UIADD3 UR5, UPT, UPT, UR5, 0x140, URZ ;  /* 0x0000014005057890 */ /* 0x000fe2000fffe0ff */
[----:B-1----:R-:W-:Y:S01]  /*2f30*/  LEA R0, R11, UR37, 0x3 ;  /* 0x000000250b007c11 */ /* 0x002fe2000f8e18ff */
[----:B------:R-:W-:Y:S01]  /*2f40*/  UIADD3 UR4, UPT, UPT, UR4, 0x1d0, URZ ;  /* 0x000001d004047890 */ /* 0x000fe2000fffe0ff */
[----:B------:R1:W-:Y:S01]  /*2f50*/  @!P2 SYNCS.ARRIVE.TRANS64.RED RZ, [R3+URZ], R4 ;  /* 0x0000000403ffa9a7 */ /* 0x0003e200080004ff */
[----:B------:R-:W-:Y:S01]  /*2f60*/  UIADD3 UR6, UPT, UPT, UR6, 0x1, URZ ;  /* 0x0000000106067890 */ /* 0x000fe2000fffe0ff */
[----:B------:R-:W-:-:S03]  /*2f70*/  VIADD R8, R8, 0x1 ;  /* 0x0000000108087836 */ /* 0x000fc60000000000 */
[----:B------:R-:W-:Y:S02]  /*2f80*/  UISETP.NE.AND UP0, UPT, UR6, 0x2, UPT ;  /* 0x000000020600788c */ /* 0x000fe4000bf05270 */
[----:B------:R-:W-:Y:S01]  /*2f90*/  ISETP.NE.AND P0, PT, R8, 0x2, PT ;  /* 0x000000020800780c */ /* 0x000fe20003f05270 */
[----:B------:R-:W-:Y:S06]  /*2fa0*/  UGETNEXTWORKID.BROADCAST [UR4], [UR5] ;  /* 0x00000000040073ca */ /* 0x000fec0008000100 */
[----:B------:R-:W-:Y:S02]  /*2fb0*/  USEL UR4, URZ, 0x1, UP0 ;  /* 0x00000001ff047887 */ /* 0x000fe40008000000 */
[----:B------:R-:W-:-:S04]  /*2fc0*/  USEL UR6, UR6, URZ, UP0 ;  /* 0x000000ff06067287 */ /* 0x000fc80008000000 */
[----:B------:R-:W-:Y:S02]  /*2fd0*/  LOP3.LUT R12, R12, UR4, RZ, 0x3c, !PT ;  /* 0x000000040c0c7c12 */ /* 0x000fe4000f8e3cff */
[----:B-1----:R-:W-:-:S04]  /*2fe0*/  SHF.L.U32 R4, R10, 0x1f, RZ ;  /* 0x0000001f0a047819 */ /* 0x002fc800000006ff */
[----:B------:R-:W1:Y:S02]  /*2ff0*/  SYNCS.PHASECHK.TRANS64.TRYWAIT P1, [R0+URZ+0x140], R4 ;  /* 0x00014004000075a7 */ /* 0x000e6400080211ff */
[----:B-1----:R-:W-:Y:S05]  /*3000*/  @!P1 BRA `(.L_x_56) ;  /* 0x0000005000e89947 */ /* 0x002fea0003800000 */
.L_x_165:
[C---:B-1----:R-:W-:Y:S01]  /*3010*/  LEA R4, R11.reuse, UR37, 0x4 ;  /* 0x000000250b047c11 */ /* 0x042fe2000f8e20ff */
[----:B------:R-:W-:Y:S01]  /*3020*/  VIADD R0, R0, 0x150 ;  /* 0x0000015000007836 */ /* 0x000fe20000000000 */
[----:B------:R-:W-:Y:S01]  /*3030*/  SEL R8, R8, RZ, P0 ;  /* 0x000000ff08087207 */ /* 0x000fe20000000000 */
[----:B------:R-:W-:-:S03]  /*3040*/  VIADD R11, R11, 0x1 ;  /* 0x000000010b0b7836 */ /* 0x000fc60000000000 */
[----:B------:R-:W1:Y:S01]  /*3050*/  LDS.128 R4, [R4+0x1d0] ;  /* 0x0001d00004047984 */ /* 0x000e620000000c00 */
[----:B------:R-:W-:Y:S02]  /*3060*/  PRMT R0, RZ, 0x654, R0 ;  /* 0x00000654ff007816 */ /* 0x000fe40000000000 */
[C---:B------:R-:W-:Y:S01]  /*3070*/  ISETP.NE.AND P1, PT, R11.reuse, 0x2, PT ;  /* 0x000000020b00780c */ /* 0x040fe20003f25270 */
[----:B------:R-:W-:Y:S01]  /*3080*/  @!PT LDS RZ, [RZ] ;  /* 0x00000000fffff984 */ /* 0x000fe20000000800 */
[----:B------:R-:W-:Y:S01]  /*3090*/  @!PT LDS RZ, [RZ] ;  /* 0x00000000fffff984 */ /* 0x000fe20000000800 */
[----:B------:R-:W-:Y:S01]  /*30a0*/  @!PT LDS RZ, [RZ] ;  /* 0x00000000fffff984 */ /* 0x000fe20000000800 */
[----:B------:R-:W-:Y:S01]  /*30b0*/  @!PT LDS RZ, [RZ] ;  /* 0x00000000fffff984 */ /* 0x000fe20000000800 */
[----:B------:R2:W-:Y:S06]  /*30c0*/  MEMBAR.ALL.CTA ;  /* 0x0000000000007992 */ /* 0x0005ec0000008000 */
[----:B--2---:R-:W2:Y:S01]  /*30d0*/  FENCE.VIEW.ASYNC.S ;  /* 0x00000000000073c6 */ /* 0x004ea20000000000 */
[----:B------:R-:W-:Y:S01]  /*30e0*/  SEL R11, R11, RZ, P1 ;  /* 0x000000ff0b0b7207 */ /* 0x000fe20000800000 */
[----:B--2---:R2:W-:Y:S01]  /*30f0*/  SYNCS.ARRIVE.TRANS64.RED.A1T0 RZ, [R0+URZ], RZ ;  /* 0x000000ff00ff79a7 */ /* 0x0045e200081004ff */
[----:B-1----:R-:W-:-:S02]  /*3100*/  LOP3.LUT P3, RZ, R6, 0x1, RZ, 0xc0, !PT ;  /* 0x0000000106ff7812 */ /* 0x002fc4000786c0ff */
[----:B------:R-:W-:-:S04]  /*3110*/  SEL R4, RZ, 0x1, P1 ;  /* 0x00000001ff047807 */ /* 0x000fc80000800000 */
[----:B------:R-:W-:Y:S02]  /*3120*/  LOP3.LUT R10, R10, R4, RZ, 0x3c, !PT ;  /* 0x000000040a0a7212 */ /* 0x000fe400078e3cff */
[----:B--2---:R-:W-:-:S04]  /*3130*/  SEL R0, RZ, 0x1, P0 ;  /* 0x00000001ff007807 */ /* 0x004fc80000000000 */
[----:B------:R-:W-:Y:S01]  /*3140*/  LOP3.LUT R9, R9, R0, RZ, 0x3c, !PT ;  /* 0x0000000009097212 */ /* 0x000fe200078e3cff */
[----:B------:R-:W-:Y:S06]  /*3150*/  @P3 BRA `(.L_x_57) ;  /* 0xfffffffc002c3947 */ /* 0x000fec000383ffff */
[----:B------:R-:W-:Y:S01]  /*3160*/  ULEA UR5, UR6, UR37, 0x3 ;  /* 0x0000002506057291 */ /* 0x000fe2000f8e18ff */
[----:B------:R-:W-:-:S08]  /*3170*/  SHF.L.U32 R2, R12, 0x1f, RZ ;  /* 0x0000001f0c027819 */ /* 0x000fd000000006ff */
[----:B------:R-:W1:Y:S02]  /*3180*/  SYNCS.PHASECHK.TRANS64 P0, [UR5+0x150], R2 ;  /* 0x00015002ff0075a7 */ /* 0x000e640008001005 */
[----:B-1----:R-:W-:Y:S05]  /*3190*/  @P0 BRA `(.L_x_58) ;  /* 0x0000000000080947 */ /* 0x002fea0003800000 */
[----:B------:R-:W1:Y:S02]  /*31a0*/  SYNCS.PHASECHK.TRANS64.TRYWAIT P0, [UR5+0x150], R2 ;  /* 0x00015002ff0075a7 */ /* 0x000e640008001105 */
[----:B-1----:R-:W-:Y:S05]  /*31b0*/  @!P0 BRA `(.L_x_59) ;  /* 0x0000005000908947 */ /* 0x002fea0003800000 */
.L_x_58:
[----:B------:R-:W-:-:S04]  /*31c0*/  UIADD3 UR4, UPT, UPT, UR6, 0x1, URZ ;  /* 0x0000000106047890 */ /* 0x000fc8000fffe0ff */
[----:B------:R-:W-:-:S04]  /*31d0*/  UISETP.NE.AND UP0, UPT, UR4, 0x2, UPT ;  /* 0x000000020400788c */ /* 0x000fc8000bf05270 */
[----:B------:R-:W-:Y:S02]  /*31e0*/  USEL UR7, URZ, 0x1, UP0 ;  /* 0x00000001ff077887 */ /* 0x000fe40008000000 */
[----:B------:R-:W-:-:S04]  /*31f0*/  USEL UR4, UR4, URZ, UP0 ;  /* 0x000000ff04047287 */ /* 0x000fc80008000000 */
[----:B------:R-:W-:Y:S01]  /*3200*/  ULEA UR4, UR4, UR37, 0x3 ;  /* 0x0000002504047291 */ /* 0x000fe2000f8e18ff */
[----:B-1----:R-:W-:-:S04]  /*3210*/  LOP3.LUT R2, R12, UR7, RZ, 0x3c, !PT ;  /* 0x000000070c027c12 */ /* 0x002fc8000f8e3cff */
[----:B------:R-:W-:-:S04]  /*3220*/  SHF.L.U32 R0, R2, 0x1f, RZ ;  /* 0x0000001f02007819 */ /* 0x000fc800000006ff */
[----:B------:R-:W1:Y:S02]  /*3230*/  SYNCS.PHASECHK.TRANS64 P0, [UR4+0x150], R0 ;  /* 0x00015000ff0075a7 */ /* 0x000e640008001004 */
[----:B-1----:R-:W-:Y:S05]  /*3240*/  @P0 EXIT ;  /* 0x000000000000094d */ /* 0x002fea0003800000 */
[----:B------:R-:W-:Y:S02]  /*3250*/  SHF.L.U32 R2, R2, 0x1f, RZ ;  /* 0x0000001f02027819 */ /* 0x000fe400000006ff */
[----:B------:R-:W-:-:S07]  /*3260*/  MOV R0, UR4 ;  /* 0x0000000400007c02 */ /* 0x000fce0008000f00 */
.L_x_60:
[----:B-1----:R1:W2:Y:S02]  /*3270*/  SYNCS.PHASECHK.TRANS64.TRYWAIT P0, [R0+URZ+0x150], R2 ;  /* 0x00015002000075a7 */ /* 0x0022a400080011ff */
[----:B--2---:R-:W-:Y:S05]  /*3280*/  @!P0 NANOSLEEP.SYNCS 0x989680 ;  /* 0x009896800000895d */ /* 0x004fea0003900000 */
[----:B------:R-:W2:Y:S02]  /*3290*/  @!P0 SYNCS.PHASECHK.TRANS64 P0, [R0+URZ+0x150], R2 ;  /* 0x00015002000085a7 */ /* 0x000ea400080010ff */
[----:B--2---:R-:W-:Y:S05]  /*32a0*/  @P0 EXIT ;  /* 0x000000000000094d */ /* 0x004fea0003800000 */
[----:B------:R-:W-:Y:S05]  /*32b0*/  BRA `(.L_x_60) ;  /* 0xfffffffc00ec7947 */ /* 0x000fea000383ffff */
.L_x_53:
[----:B------:R-:W-:-:S09]  /*32c0*/  UISETP.NE.AND UP1, UPT, UR8, URZ, UPT ;  /* 0x000000ff0800728c */ /* 0x000fd2000bf25270 */
[----:B------:R-:W-:Y:S05]  /*32d0*/  BRA.U UP1, `(.L_x_61) ;  /* 0x0000000d017c7547 */ /* 0x000fea000b800000 */
[----:B------:R-:W-:Y:S01]  /*32e0*/  UMOV UR4, 0x40 ;  /* 0x0000004000047882 */ /* 0x000fe20000000000 */
[----:B------:R-:W-:Y:S01]  /*32f0*/  NOP ;  /* 0x0000000000007918 */ /* 0x000fe20000000000 */
[----:B------:R-:W-:Y:S01]  /*3300*/  ULEA UR4, UR37, UR4, 0x18 ;  /* 0x0000000425047291 */ /* 0x000fe2000f8ec0ff */
[----:B------:R-:W-:Y:S02]  /*3310*/  UMOV UR5, 0x400 ;  /* 0x0000040000057882 */ /* 0x000fe40000000000 */
[----:B------:R-:W-:-:S06]  /*3320*/  ULEA UR37, UR37, UR5, 0x18 ;  /* 0x0000000525257291 */ /* 0x000fcc000f8ec0ff */
[----:B------:R-:W1:Y:S02]  /*3330*/  LDS.U8 R0, [UR4+0x1c] ;  /* 0x00001c04ff007984 */ /* 0x000e640008000000 */
[----:B-1----:R-:W-:-:S13]  /*3340*/  ISETP.NE.AND P0, PT, R0, RZ, PT ;  /* 0x000000ff0000720c */ /* 0x002fda0003f05270 */
[----:B------:R-:W-:Y:S05]  /*3350*/  @P0 BRA `(.L_x_62) ;  /* 0x0000000000580947 */ /* 0x000fea0003800000 */
[----:B------:R-:W-:-:S13]  /*3360*/  ELECT P0, URZ, PT ;  /* 0x0000000000ff782f */ /* 0x000fda0003800000 */
[----:B------:R-:W-:Y:S05]  /*3370*/  @!P0 BRA `(.L_x_63) ;  /* 0x0000000000608947 */ /* 0x000fea0003800000 */
[----:B------:R-:W-:Y:S01]  /*3380*/  UMOV UR5, 0x10 ;  /* 0x0000001000057882 */ /* 0x000fe20000000000 */
[----:B------:R-:W-:Y:S01]  /*3390*/  HFMA2 R0, -RZ, RZ, 0, 5.9604644775390625e-08 ;  /* 0x00000001ff007431 */ /* 0x000fe200000001ff */
[----:B------:R-:W-:-:S03]  /*33a0*/  MOV R2, 0xffff ;  /* 0x0000ffff00027802 */ /* 0x000fc60000000f00 */
[----:B------:R-:W-:Y:S04]  /*33b0*/  DEPBAR.LE SB1, 0x36 ;  /* 0x00009d800000791a */ /* 0x000fe80000000000 */
[----:B------:R-:W1:Y:S02]  /*33c0*/  UTCATOMSWS.FIND_AND_SET.ALIGN UP0, UR5, UR5 ;  /* 0x00000005000575e3 */ /* 0x000e640008000800 */
[----:B-1----:R-:W-:Y:S01]  /*33d0*/  MOV R3, UR5 ;  /* 0x0000000500037c02 */ /* 0x002fe20008000f00 */
[----:B------:R-:W-:Y:S06]  /*33e0*/  BRA.U UP0, `(.L_x_64) ;  /* 0x0000000100187547 */ /* 0x000fec000b800000 */
.L_x_65:
[----:B------:R-:W-:Y:S05]  /*33f0*/  NANOSLEEP 0x64 ;  /* 0x000000640000795d */ /* 0x000fea0003800000 */
[----:B------:R-:W-:-:S05]  /*3400*/  UMOV UR5, 0x10 ;  /* 0x0000001000057882 */ /* 0x000fca0000000000 */
[----:B------:R-:W-:Y:S04]  /*3410*/  DEPBAR.LE SB1, 0x36 ;  /* 0x00009d800000791a */ /* 0x000fe80000000000 */
[----:B------:R-:W1:Y:S02]  /*3420*/  UTCATOMSWS.FIND_AND_SET.ALIGN UP0, UR5, UR5 ;  /* 0x00000005000575e3 */ /* 0x000e640008000800 */
[----:B-1----:R-:W-:Y:S01]  /*3430*/  MOV R3, UR5 ;  /* 0x0000000500037c02 */ /* 0x002fe20008000f00 */
[----:B------:R-:W-:Y:S05]  /*3440*/  BRA.U !UP0, `(.L_x_65) ;  /* 0xfffffffd08e87547 */ /* 0x000fea000b83ffff */
.L_x_64:
[-C--:B------:R-:W-:Y:S02]  /*3450*/  SHF.L.U32 R2, R2, R3.reuse, RZ ;  /* 0x0000000302027219 */ /* 0x080fe400000006ff */
[----:B------:R-:W-:Y:S01]  /*3460*/  SHF.L.U32 R0, R0, R3, RZ ;  /* 0x0000000300007219 */ /* 0x000fe200000006ff */
[----:B------:R-:W-:Y:S02]  /*3470*/  IMAD.SHL.U32 R3, R3, 0x20, RZ ;  /* 0x0000002003037824 */ /* 0x000fe400078e00ff */
[----:B------:R1:W-:Y:S04]  /*3480*/  ATOMS.OR RZ, [UR4+0x14], R2 ;  /* 0x00001402ffff798c */ /* 0x0003e8000b000004 */
[----:B------:R1:W-:Y:S04]  /*3490*/  ATOMS.OR RZ, [UR4+0x18], R0 ;  /* 0x00001800ffff798c */ /* 0x0003e8000b000004 */
[----:B------:R1:W-:Y:S01]  /*34a0*/  STS [UR37+0x1f0], R3 ;  /* 0x0001f003ff007988 */ /* 0x0003e20008000825 */
[----:B------:R-:W-:Y:S05]  /*34b0*/  BRA `(.L_x_63) ;  /* 0x0000000000107947 */ /* 0x000fea0003800000 */
.L_x_62:
[----:B------:R-:W-:Y:S02]  /*34c0*/  MOV R0, 0xffffffff ;  /* 0xffffffff00007802 */ /* 0x000fe40000000f00 */
[----:B------:R-:W-:-:S03]  /*34d0*/  MOV R2, 0x3500 ;  /* 0x0000350000027802 */ /* 0x000fc60000000f00 */
[----:B------:R1:W-:Y:S04]  /*34e0*/  STS [UR37+0x1f0], R0 ;  /* 0x0001f000ff007988 */ /* 0x0003e80008000825 */
[----:B-1-3-5:R-:W-:Y:S05]  /*34f0*/  CALL.REL.NOINC `($__internal_1_$__cuda_sm10x_tcgen05_guardrail_trap_phase_invalid_during_alloc) ;  /* 0x0000005400647944 */ /* 0x02afea0003c00000 */
.L_x_63:
[----:B------:R-:W-:Y:S05]  /*3500*/  WARPSYNC.ALL ;  /* 0x0000000000007948 */ /* 0x000fea0003800000 */
[----:B------:R-:W2:Y:S01]  /*3510*/  S2UR UR6, SR_CgaCtaId ;  /* 0x00000000000679c3 */ /* 0x000ea20000008800 */
[----:B------:R-:W-:Y:S01]  /*3520*/  UMOV UR4, 0x400 ;  /* 0x0000040000047882 */ /* 0x000fe20000000000 */
[----:B------:R-:W-:-:S06]  /*3530*/  NOP ;  /* 0x0000000000007918 */ /* 0x000fcc0000000000 */
[----:B------:R-:W-:Y:S06]  /*3540*/  BAR.ARV 0x6, 0xa0 ;  /* 0x0182800000007b1d */ /* 0x000fec0000002000 */
[----:B------:R-:W4:Y:S01]  /*3550*/  LDCU UR7, c[0x0][0x38c] ;  /* 0x00007180ff0777ac */ /* 0x000f220008000800 */
[----:B------:R-:W-:Y:S01]  /*3560*/  IMAD.MOV.U32 R11, RZ, RZ, 0x1 ;  /* 0x00000001ff0b7424 */ /* 0x000fe200078e00ff */
[----:B------:R-:W-:Y:S01]  /*3570*/  CS2R R8, SRZ ;  /* 0x0000000000087805 */ /* 0x000fe2000001ff00 */
[----:B------:R-:W-:Y:S01]  /*3580*/  IMAD.MOV.U32 R10, RZ, RZ, RZ ;  /* 0x000000ffff0a7224 */ /* 0x000fe200078e00ff */
[----:B------:R-:W-:Y:S01]  /*3590*/  UMOV UR18, URZ ;  /* 0x000000ff00127c82 */ /* 0x000fe20008000000 */
[----:B------:R-:W-:Y:S01]  /*35a0*/  UMOV UR17, URZ ;  /* 0x000000ff00117c82 */ /* 0x000fe20008000000 */
[----:B------:R-:W-:Y:S01]  /*35b0*/  UMOV UR22, 0x0 ;  /* 0x0000000000167882 */ /* 0x000fe20000000000 */
[----:B------:R-:W-:Y:S01]  /*35c0*/  UMOV UR23, 0x8100010 ;  /* 0x0810001000177882 */ /* 0x000fe20000000000 */
[----:B------:R-:W-:Y:S01]  /*35d0*/  UMOV UR20, 0x0 ;  /* 0x0000000000147882 */ /* 0x000fe20000000000 */
[----:B------:R-:W-:Y:S01]  /*35e0*/  UMOV UR21, 0x8100010 ;  /* 0x0810001000157882 */ /* 0x000fe20000000000 */
[----:B--2---:R-:W-:Y:S01]  /*35f0*/  ULEA UR6, UR6, UR4, 0x18 ;  /* 0x0000000406067291 */ /* 0x004fe2000f8ec0ff */
[----:B------:R-:W2:Y:S03]  /*3600*/  LDCU UR4, c[0x0][0x38c] ;  /* 0x00007180ff0477ac */ /* 0x000ea60008000800 */
[----:B------:R-:W-:-:S02]  /*3610*/  UIADD3 UR11, UPT, UPT, UR6, 0x6400, URZ ;  /* 0x00006400060b7890 */ /* 0x000fc4000fffe0ff */
[----:B----4-:R-:W-:-:S03]  /*3620*/  UIADD3 UR7, UPT, UPT, UR7, 0x1f, URZ ;  /* 0x0000001f07077890 */ /* 0x010fc6000fffe0ff */
[----:B-1----:R-:W1:Y:S01]  /*3630*/  LDS R0, [UR6+0x1f0] ;  /* 0x0001f006ff007984 */ /* 0x002e620008000800 */
[----:B------:R-:W-:Y:S02]  /*3640*/  UIADD3 UR12, UPT, UPT, UR6, 0x26400, URZ ;  /* 0x00026400060c7890 */ /* 0x000fe4000fffe0ff */
[----:B------:R-:W-:Y:S02]  /*3650*/  USHF.R.S32.HI UR5, URZ, 0x1f, UR7 ;  /* 0x0000001fff057899 */ /* 0x000fe40008011407 */
[----:B------:R-:W-:Y:S02]  /*3660*/  USHF.R.U32.HI UR11, URZ, 0x4, UR11 ;  /* 0x00000004ff0b7899 */ /* 0x000fe4000801160b */
[----:B------:R-:W-:Y:S02]  /*3670*/  ULEA.HI UR5, UR5, UR7, URZ, 0x5 ;  /* 0x0000000705057291 */ /* 0x000fe4000f8f28ff */
[----:B------:R-:W-:Y:S02]  /*3680*/  USHF.R.U32.HI UR12, URZ, 0x4, UR12 ;  /* 0x00000004ff0c7899 */ /* 0x000fe4000801160c */
[----:B------:R-:W-:-:S02]  /*3690*/  USHF.R.S32.HI UR5, URZ, 0x5, UR5 ;  /* 0x00000005ff057899 */ /* 0x000fc40008011405 */
[----:B------:R-:W-:Y:S02]  /*36a0*/  ULOP3.LUT UR11, UR11, 0x3fff, URZ, 0xc0, !UPT ;  /* 0x00003fff0b0b7892 */ /* 0x000fe4000f8ec0ff */
[----:B------:R-:W-:Y:S02]  /*36b0*/  UISETP.LT.AND UP0, UPT, UR5, 0x1, UPT ;  /* 0x000000010500788c */ /* 0x000fe4000bf01270 */
[----:B------:R-:W-:Y:S02]  /*36c0*/  ULOP3.LUT UR12, UR12, 0x3fff, URZ, 0xc0, !UPT ;  /* 0x00003fff0c0c7892 */ /* 0x000fe4000f8ec0ff */
[----:B------:R-:W-:Y:S02]  /*36d0*/  USEL UR10, UR5, 0x1, !UP0 ;  /* 0x00000001050a7887 */ /* 0x000fe4000c000000 */
[----:B------:R-:W-:Y:S02]  /*36e0*/  ULOP3.LUT UR11, UR11, 0x10000, URZ, 0xfc, !UPT ;  /* 0x000100000b0b7892 */ /* 0x000fe4000f8efcff */
[----:B------:R-:W-:-:S02]  /*36f0*/  ULOP3.LUT UR12, UR12, 0x10000, URZ, 0xfc, !UPT ;  /* 0x000100000c0c7892 */ /* 0x000fc4000f8efcff */
[----:B------:R-:W-:Y:S02]  /*3700*/  UIADD3 UR10, UPT, UPT, -UR10, URZ, URZ ;  /* 0x000000ff0a0a7290 */ /* 0x000fe4000fffe1ff */
[----:B--2---:R-:W-:Y:S01]  /*3710*/  UISETP.GE.AND UP3, UPT, UR4, 0x1, UPT ;  /* 0x000000010400788c */ /* 0x004fe2000bf66270 */
[----:B-1----:R-:W-:-:S15]  /*3720*/  R2UR UR19, R0 ;  /* 0x00000000001372ca */ /* 0x002fde00000e0000 */
.L_x_72:
[----:B------:R-:W-:Y:S02]  /*3730*/  LEA R0, R10, UR6, 0x3 ;  /* 0x000000060a007c11 */ /* 0x000fe4000f8e18ff */
[----:B------:R-:W-:Y:S02]  /*3740*/  SHF.L.U32 R2, R9, 0x1f, RZ ;  /* 0x0000001f09027819 */ /* 0x000fe400000006ff */
[----:B------:R-:W-:Y:S01]  /*3750*/  PLOP3.LUT P0, PT, PT, PT, UP3, 0x80, 0x8 ;  /* 0x000000000008781c */ /* 0x000fe20003f0f038 */
[----:B------:R-:W-:Y:S01]  /*3760*/  VIADD R3, R0, 0x150 ;  /* 0x0000015000037836 */ /* 0x000fe20000000000 */
[----:B-1----:R-:W1:Y:S02]  /*3770*/  SYNCS.PHASECHK.TRANS64.TRYWAIT P1, [R0+URZ+0x140], R2 ;  /* 0x00014002000075a7 */ /* 0x002e6400080211ff */
[----:B-1--4-:R-:W-:Y:S09]  /*3780*/  @!P1 BRA `(.L_x_66) ;  /* 0x0000004c00349947 */ /* 0x012ff20003800000 */
.L_x_167:
[----:B------:R-:W-:Y:S01]  /*3790*/  LEA R4, R10, UR6, 0x4 ;  /* 0x000000060a047c11 */ /* 0x000fe2000f8e20ff */
[----:B------:R-:W-:Y:S01]  /*37a0*/  @UP3 ULEA UR4, UR17, UR6, 0x3 ;  /* 0x0000000611043291 */ /* 0x000fe2000f8e18ff */
[----:B------:R-:W-:Y:S01]  /*37b0*/  PLOP3.LUT P2, PT, PT, PT, PT, 0x80, 0x8 ;  /* 0x000000000008781c */ /* 0x000fe20003f4f070 */
[----:B------:R-:W-:Y:S01]  /*37c0*/  ULEA UR8, UR18, UR6, 0x3 ;  /* 0x0000000612087291 */ /* 0x000fe2000f8e18ff */
[----:B------:R-:W-:Y:S01]  /*37d0*/  PRMT R3, RZ, 0x654, R3 ;  /* 0x00000654ff037816 */ /* 0x000fe20000000003 */
[----:B------:R-:W-:Y:S01]  /*37e0*/  ULEA UR9, UR18, UR19, 0x6 ;  /* 0x0000001312097291 */ /* 0x000fe2000f8e30ff */
[----:B------:R-:W2:Y:S01]  /*37f0*/  LDS.128 R4, [R4+0x1d0] ;  /* 0x0001d00004047984 */ /* 0x000ea20000000c00 */
[----:B-1----:R-:W-:Y:S02]  /*3800*/  @P0 SHF.L.U32 R2, R8, 0x1f, RZ ;  /* 0x0000001f08020819 */ /* 0x002fe400000006ff */
[----:B------:R-:W-:Y:S01]  /*3810*/  SHF.L.U32 R0, R11, 0x1f, RZ ;  /* 0x0000001f0b007819 */ /* 0x000fe200000006ff */
[----:B------:R-:W-:Y:S01]  /*3820*/  @!PT LDS RZ, [RZ] ;  /* 0x00000000fffff984 */ /* 0x000fe20000000800 */
[----:B------:R-:W-:Y:S01]  /*3830*/  @!PT LDS RZ, [RZ] ;  /* 0x00000000fffff984 */ /* 0x000fe20000000800 */
[----:B------:R-:W-:Y:S01]  /*3840*/  @!PT LDS RZ, [RZ] ;  /* 0x00000000fffff984 */ /* 0x000fe20000000800 */
[----:B------:R-:W-:Y:S01]  /*3850*/  @!PT LDS RZ, [RZ] ;  /* 0x00000000fffff984 */ /* 0x000fe20000000800 */
[----:B------:R1:W-:Y:S06]  /*3860*/  MEMBAR.ALL.CTA ;  /* 0x0000000000007992 */ /* 0x0003ec0000008000 */
[----:B-1----:R-:W1:Y:S02]  /*3870*/  FENCE.VIEW.ASYNC.S ;  /* 0x00000000000073c6 */ /* 0x002e640000000000 */
[----:B-1----:R1:W-:Y:S01]  /*3880*/  SYNCS.ARRIVE.TRANS64.RED.A1T0 RZ, [R3+URZ], RZ ;  /* 0x000000ff03ff79a7 */ /* 0x0023e200081004ff */
[----:B------:R1:W4:Y:S01]  /*3890*/  @P0 SYNCS.PHASECHK.TRANS64.TRYWAIT P2, [UR4], R2 ;  /* 0x00000002ff0005a7 */ /* 0x0003220008041104 */
[----:B--2---:R-:W-:Y:S01]  /*38a0*/  LOP3.LUT P1, RZ, R6, 0x1, RZ, 0xc0, !PT ;  /* 0x0000000106ff7812 */ /* 0x004fe2000782c0ff */
[----:B------:R-:W2:Y:S02]  /*38b0*/  SYNCS.PHASECHK.TRANS64.TRYWAIT P0, [UR8+0x180], R0 ;  /* 0x00018000ff0075a7 */ /* 0x000ea40008001108 */
[----:B-12-4-:R-:W-:Y:S10]  /*38c0*/  @!P0 BRA `(.L_x_67) ;  /* 0x0000004800f88947 */ /* 0x016ff40003800000 */
.L_x_169:
[----:B------:R-:W-:Y:S01]  /*38d0*/  IADD3 R10, PT, PT, R10, 0x1, RZ ;  /* 0x000000010a0a7810 */ /* 0x000fe20007ffe0ff */
[----:B------:R-:W-:Y:S06]  /*38e0*/  BRA.U !UP3, `(.L_x_68) ;  /* 0x000000010b987547 */ /* 0x000fec000b800000 */
[----:B------:R-:W-:Y:S01]  /*38f0*/  UPLOP3.LUT UP4, UPT, UPT, UPT, UPT, 0x40, 0x4 ;  /* 0x000000000004789c */ /* 0x000fe20003f8e870 */
[----:B------:R-:W-:Y:S01]  /*3900*/  UMOV UR16, UR10 ;  /* 0x0000000a00107c82 */ /* 0x000fe20008000000 */
[----:B------:R-:W-:Y:S01]  /*3910*/  UMOV UR15, UR5 ;  /* 0x00000005000f7c82 */ /* 0x000fe20008000000 */
[----:B------:R-:W-:-:S08]  /*3920*/  UMOV UR14, UR17 ;  /* 0x00000011000e7c82 */ /* 0x000fd00008000000 */
.L_x_71:
[----:B------:R-:W-:Y:S02]  /*3930*/  UIADD3 UR16, UPT, UPT, UR16, 0x1, URZ ;  /* 0x0000000110107890 */ /* 0x000fe4000fffe0ff */
[----:B--2---:R-:W-:Y:S02]  /*3940*/  ULEA UR7, UR14, UR6, 0x3 ;  /* 0x000000060e077291 */ /* 0x004fe4000f8e18ff */
[----:B------:R-:W-:Y:S01]  /*3950*/  UISETP.NE.AND UP0, UPT, UR16, URZ, UPT ;  /* 0x000000ff1000728c */ /* 0x000fe2000bf05270 */
[----:B----4-:R-:W-:Y:S10]  /*3960*/  @P2 BRA `(.L_x_69) ;  /* 0x00000000000c2947 */ /* 0x010ff40003800000 */
[----:B-1----:R-:W-:Y:S04]  /*3970*/  SHF.L.U32 R2, R8, 0x1f, RZ ;  /* 0x0000001f08027819 */ /* 0x002fe800000006ff */
[----:B------:R-:W1:Y:S02]  /*3980*/  SYNCS.PHASECHK.TRANS64.TRYWAIT P0, [UR7], R2 ;  /* 0x00000002ff0075a7 */ /* 0x000e640008001107 */
[----:B-1----:R-:W-:Y:S05]  /*3990*/  @!P0 BRA `(.L_x_70) ;  /* 0x0000004800dc8947 */ /* 0x002fea0003800000 */
.L_x_69:
[----:B------:R-:W-:Y:S01]  /*39a0*/  UISETP.NE.AND UP1, UPT, UR15, 0x1, UPT ;  /* 0x000000010f00788c */ /* 0x000fe2000bf25270 */
[----:B------:R-:W-:Y:S01]  /*39b0*/  PLOP3.LUT P2, PT, PT, PT, PT, 0x80, 0x8 ;  /* 0x000000000008781c */ /* 0x000fe20003f4f070 */
[----:B------:R-:W-:Y:S02]  /*39c0*/  UIADD3 UR17, UPT, UPT, UR14, 0x1, URZ ;  /* 0x000000010e117890 */ /* 0x000fe4000fffe0ff */
[----:B------:R-:W-:Y:S02]  /*39d0*/  ULEA UR24, UR14, UR12, 0x8 ;  /* 0x0000000c0e187291 */ /* 0x000fe4000f8e40ff */
[----:B------:R-:W-:Y:S01]  /*39e0*/  UISETP.NE.AND UP2, UPT, UR17, 0x10, UPT ;  /* 0x000000101100788c */ /* 0x000fe2000bf45270 */
[----:B------:R-:W-:Y:S01]  /*39f0*/  PLOP3.LUT P0, PT, PT, PT, UP1, 0x80, 0x8 ;  /* 0x000000000008781c */ /* 0x000fe20003f0f018 */
[----:B------:R-:W-:Y:S02]  /*3a00*/  ULEA UR26, UR14, UR11, 0x9 ;  /* 0x0000000b0e1a7291 */ /* 0x000fe4000f8e48ff */
[----:B------:R-:W-:Y:S02]  /*3a10*/  USEL UR13, URZ, 0x1, UP2 ;  /* 0x00000001ff0d7887 */ /* 0x000fe40009000000 */
[----:B------:R-:W-:Y:S02]  /*3a20*/  USEL UR17, UR17, URZ, UP2 ;  /* 0x000000ff11117287 */ /* 0x000fe40009000000 */
[----:B------:R-:W-:Y:S02]  /*3a30*/  UIADD3 UR30, UPT, UPT, UR24, 0x2, URZ ;  /* 0x00000002181e7890 */ /* 0x000fe4000fffe0ff */
[----:B------:R-:W-:Y:S01]  /*3a40*/  @UP1 ULEA UR4, UR17, UR6, 0x3 ;  /* 0x0000000611041291 */ /* 0x000fe2000f8e18ff */
[----:B------:R-:W-:Y:S01]  /*3a50*/  LOP3.LUT R8, R8, UR13, RZ, 0x3c, !PT ;  /* 0x0000000d08087c12 */ /* 0x000fe2000f8e3cff */
[----:B------:R-:W-:Y:S02]  /*3a60*/  UIADD3 UR28, UPT, UPT, UR26, 0x2, URZ ;  /* 0x000000021a1c7890 */ /* 0x000fe4000fffe0ff */
[----:B------:R-:W-:Y:S01]  /*3a70*/  UIADD3 UR7, UPT, UPT, UR7, 0x80, URZ ;  /* 0x0000008007077890 */ /* 0x000fe2000fffe0ff */
[----:B-1----:R-:W-:Y:S01]  /*3a80*/  @P0 SHF.L.U32 R0, R8, 0x1f, RZ ;  /* 0x0000001f08000819 */ /* 0x002fe200000006ff */
[----:B------:R-:W-:Y:S01]  /*3a90*/  UMOV UR25, 0x80004020 ;  /* 0x8000402000197882 */ /* 0x000fe20000000000 */
[----:B------:R-:W-:Y:S01]  /*3aa0*/  UMOV UR27, 0x80004020 ;  /* 0x80004020001b7882 */ /* 0x000fe20000000000 */
[----:B------:R-:W-:Y:S01]  /*3ab0*/  UMOV UR31, 0x80004020 ;  /* 0x80004020001f7882 */ /* 0x000fe20000000000 */
[----:B------:R2:W4:Y:S01]  /*3ac0*/  @P0 SYNCS.PHASECHK.TRANS64.TRYWAIT P2, [UR4], R0 ;  /* 0x00000000ff0005a7 */ /* 0x0005220008041104 */
[----:B------:R-:W-:Y:S01]  /*3ad0*/  UIADD3 UR15, UPT, UPT, UR15, -0x1, URZ ;  /* 0xffffffff0f0f7890 */ /* 0x000fe2000fffe0ff */
[----:B------:R2:W-:Y:S01]  /*3ae0*/  UTCHMMA gdesc[UR26], gdesc[UR24], tmem[UR9], tmem[UR22], idesc[UR23], UP4 ;  /* 0x00ff16181a0075ea */ /* 0x0005e2000a000009 */
[----:B------:R-:W-:Y:S01]  /*3af0*/  UPLOP3.LUT UP4, UPT, UPT, UPT, UPT, 0x80, 0x8 ;  /* 0x000000000008789c */ /* 0x000fe20003f8f070 */
[----:B------:R-:W-:Y:S01]  /*3b00*/  UMOV UR29, 0x80004020 ;  /* 0x80004020001d7882 */ /* 0x000fe20000000000 */
[----:B------:R-:W-:Y:S01]  /*3b10*/  UMOV UR14, UR17 ;  /* 0x00000011000e7c82 */ /* 0x000fe20008000000 */
[----:B------:R2:W-:Y:S01]  /*3b20*/  UTCHMMA gdesc[UR28], gdesc[UR30], tmem[UR9], tmem[UR20], idesc[UR21], UPT ;  /* 0x00ff141e1c0075ea */ /* 0x0005e2000b800009 */
[----:B------:R2:W-:Y:S01]  /*3b30*/  UTCBAR [UR7], URZ ;  /* 0x000000ff070073e9 */ /* 0x0005e200080000ff */
[----:B------:R-:W-:Y:S06]  /*3b40*/  BRA.U UP0, `(.L_x_71) ;  /* 0xfffffffd00787547 */ /* 0x000fec000b83ffff */
.L_x_68:
[----:B------:R-:W-:Y:S01]  /*3b50*/  UIADD3 UR18, UPT, UPT, UR18, 0x1, URZ ;  /* 0x0000000112127890 */ /* 0x000fe2000fffe0ff */
[C---:B------:R-:W-:Y:S01]  /*3b60*/  ISETP.NE.AND P0, PT, R10.reuse, 0x2, PT ;  /* 0x000000020a00780c */ /* 0x040fe20003f05270 */
[----:B------:R-:W-:Y:S02]  /*3b70*/  UIADD3 UR8, UPT, UPT, UR8, 0x160, URZ ;  /* 0x0000016008087890 */ /* 0x000fe4000fffe0ff */
[----:B------:R-:W-:Y:S01]  /*3b80*/  UISETP.NE.AND UP0, UPT, UR18, 0x4, UPT ;  /* 0x000000041200788c */ /* 0x000fe2000bf05270 */
[----:B-12---:R-:W-:Y:S02]  /*3b90*/  SEL R0, RZ, 0x1, P0 ;  /* 0x00000001ff007807 */ /* 0x006fe40000000000 */
[----:B------:R-:W-:Y:S01]  /*3ba0*/  SEL R10, R10, RZ, P0 ;  /* 0x000000ff0a0a7207 */ /* 0x000fe20000000000 */
[----:B------:R-:W-:Y:S01]  /*3bb0*/  USEL UR4, URZ, 0x1, UP0 ;  /* 0x00000001ff047887 */ /* 0x000fe20008000000 */
[----:B------:R-:W-:Y:S01]  /*3bc0*/  LOP3.LUT R9, R9, R0, RZ, 0x3c, !PT ;  /* 0x0000000009097212 */ /* 0x000fe200078e3cff */
[----:B------:R-:W-:Y:S01]  /*3bd0*/  USEL UR18, UR18, URZ, UP0 ;  /* 0x000000ff12127287 */ /* 0x000fe20008000000 */
[----:B------:R1:W-:Y:S03]  /*3be0*/  UTCBAR [UR8], URZ ;  /* 0x000000ff080073e9 */ /* 0x0003e600080000ff */
[----:B------:R-:W-:Y:S01]  /*3bf0*/  LOP3.LUT R11, R11, UR4, RZ, 0x3c, !PT ;  /* 0x000000040b0b7c12 */ /* 0x000fe2000f8e3cff */
[----:B------:R-:W-:Y:S07]  /*3c00*/  @P1 BRA `(.L_x_72) ;  /* 0xfffffff800c81947 */ /* 0x000fee000383ffff */
[----:B------:R-:W2:Y:S01]  /*3c10*/  S2UR UR4, SR_CgaCtaId ;  /* 0x00000000000479c3 */ /* 0x000ea20000008800 */
[----:B------:R-:W-:Y:S01]  /*3c20*/  ELECT P0, URZ, PT ;  /* 0x0000000000ff782f */ /* 0x000fe20003800000 */
[----:B------:R-:W-:Y:S01]  /*3c30*/  IMAD.MOV.U32 R0, RZ, RZ, 0x1 ;  /* 0x00000001ff007424 */ /* 0x000fe200078e00ff */
[----:B------:R-:W-:Y:S01]  /*3c40*/  UIADD3 UR6, UPT, UPT, UR6, 0x180, URZ ;  /* 0x0000018006067890 */ /* 0x000fe2000fffe0ff */
[----:B------:R-:W-:Y:S01]  /*3c50*/  SHF.L.U32 R2, R11, 0x1f, RZ ;  /* 0x0000001f0b027819 */ /* 0x000fe200000006ff */
[----:B------:R-:W-:-:S03]  /*3c60*/  UMOV UR5, 0x40 ;  /* 0x0000004000057882 */ /* 0x000fc60000000000 */
[----:B------:R-:W-:Y:S01]  /*3c70*/  UVIRTCOUNT.DEALLOC.SMPOOL 0x80 ;  /* 0x000000800000784c */ /* 0x000fe20000000000 */
[----:B--2---:R-:W-:Y:S02]  /*3c80*/  ULEA UR4, UR4, UR5, 0x18 ;  /* 0x0000000504047291 */ /* 0x004fe4000f8ec0ff */
[----:B------:R-:W-:-:S07]  /*3c90*/  ULEA UR5, UR18, UR6, 0x3 ;  /* 0x0000000612057291 */ /* 0x000fce000f8e18ff */
[----:B------:R2:W-:Y:S02]  /*3ca0*/  @P0 STS.U8 [UR4+0x1c], R0 ;  /* 0x00001c00ff000988 */ /* 0x0005e40008000004 */
[----:B------:R-:W3:Y:S02]  /*3cb0*/  SYNCS.PHASECHK.TRANS64.TRYWAIT P0, [UR5], R2 ;  /* 0x00000002ff0075a7 */ /* 0x000ee40008001105 */
[----:B--23--:R-:W-:Y:S05]  /*3cc0*/  @!P0 BRA `(.L_x_73) ;  /* 0x0000004800288947 */ /* 0x00cfea0003800000 */
.L_x_172:
[----:B------:R-:W-:-:S04]  /*3cd0*/  UIADD3 UR7, UPT, UPT, UR18, 0x1, URZ ;  /* 0x0000000112077890 */ /* 0x000fc8000fffe0ff */
[----:B------:R-:W-:-:S04]  /*3ce0*/  UISETP.NE.AND UP0, UPT, UR7, 0x4, UPT ;  /* 0x000000040700788c */ /* 0x000fc8000bf05270 */
[----:B-1----:R-:W-:Y:S02]  /*3cf0*/  USEL UR8, URZ, 0x1, UP0 ;  /* 0x00000001ff087887 */ /* 0x002fe40008000000 */
[----:B------:R-:W-:-:S04]  /*3d00*/  USEL UR7, UR7, URZ, UP0 ;  /* 0x000000ff07077287 */ /* 0x000fc80008000000 */
[----:B------:R-:W-:Y:S01]  /*3d10*/  ULEA UR5, UR7, UR6, 0x3 ;  /* 0x0000000607057291 */ /* 0x000fe2000f8e18ff */
[----:B--2---:R-:W-:-:S04]  /*3d20*/  LOP3.LUT R2, R11, UR8, RZ, 0x3c, !PT ;  /* 0x000000080b027c12 */ /* 0x004fc8000f8e3cff */
[----:B------:R-:W-:-:S04]  /*3d30*/  SHF.L.U32 R3, R2, 0x1f, RZ ;  /* 0x0000001f02037819 */ /* 0x000fc800000006ff */
[----:B------:R-:W1:Y:S02]  /*3d40*/  SYNCS.PHASECHK.TRANS64.TRYWAIT P0, [UR5], R3 ;  /* 0x00000003ff0075a7 */ /* 0x000e640008001105 */
[----:B-1----:R-:W-:Y:S05]  /*3d50*/  @!P0 BRA `(.L_x_74) ;  /* 0x00000048001c8947 */ /* 0x002fea0003800000 */
.L_x_174:
        /* <DEDUP_REMOVED lines=9> */
.L_x_176:
[----:B------:R-:W-:-:S04]  /*3df0*/  UIADD3 UR7, UPT, UPT, UR7, 0x1, URZ ;  /* 0x0000000107077890 */ /* 0x000fc8000fffe0ff */
[----:B------:R-:W-:-:S04]  /*3e00*/  UISETP.NE.AND UP0, UPT, UR7, 0x4, UPT ;  /* 0x000000040700788c */ /* 0x000fc8000bf05270 */
[----:B------:R-:W-:Y:S02]  /*3e10*/  USEL UR5, URZ, 0x1, UP0 ;  /* 0x00000001ff057887 */ /* 0x000fe40008000000 */
[----:B------:R-:W-:-:S04]  /*3e20*/  USEL UR7, UR7, URZ, UP0 ;  /* 0x000000ff07077287 */ /* 0x000fc80008000000 */
[----:B------:R-:W-:Y:S01]  /*3e30*/  ULEA UR7, UR7, UR6, 0x3 ;  /* 0x0000000607077291 */ /* 0x000fe2000f8e18ff */
[----:B------:R-:W-:-:S04]  /*3e40*/  LOP3.LUT R2, R2, UR5, RZ, 0x3c, !PT ;  /* 0x0000000502027c12 */ /* 0x000fc8000f8e3cff */
[----:B------:R-:W-:-:S04]  /*3e50*/  SHF.L.U32 R2, R2, 0x1f, RZ ;  /* 0x0000001f02027819 */ /* 0x000fc800000006ff */
[----:B------:R-:W2:Y:S02]  /*3e60*/  SYNCS.PHASECHK.TRANS64.TRYWAIT P0, [UR7], R2 ;  /* 0x00000002ff0075a7 */ /* 0x000ea40008001107 */
[----:B--2---:R-:W-:Y:S05]  /*3e70*/  @!P0 BRA `(.L_x_76) ;  /* 0x0000004800048947 */ /* 0x004fea0003800000 */
.L_x_178:
[----:B------:R-:W-:Y:S01]  /*3e80*/  NOP ;  /* 0x0000000000007918 */ /* 0x000fe20000000000 */
[----:B-1----:R-:W1:Y:S01]  /*3e90*/  LDS R0, [UR4+0x14] ;  /* 0x00001404ff007984 */ /* 0x002e620008000800 */
[----:B------:R-:W-:Y:S01]  /*3ea0*/  ULOP3.LUT UR6, UR19, 0xffff, URZ, 0xc0, !UPT ;  /* 0x0000ffff13067892 */ /* 0x000fe2000f8ec0ff */
[----:B------:R-:W-:Y:S01]  /*3eb0*/  UMOV UR8, 0xffff ;  /* 0x0000ffff00087882 */ /* 0x000fe20000000000 */
[----:B------:R-:W-:Y:S02]  /*3ec0*/  UMOV UR5, 0x1 ;  /* 0x0000000100057882 */ /* 0x000fe40000000000 */
[----:B------:R-:W-:-:S04]  /*3ed0*/  USHF.R.U32.HI UR6, URZ, 0x5, UR6 ;  /* 0x00000005ff067899 */ /* 0x000fc80008011606 */
[----:B------:R-:W-:Y:S02]  /*3ee0*/  USHF.L.U32 UR8, UR8, UR6, URZ ;  /* 0x0000000608087299 */ /* 0x000fe400080006ff */
[----:B------:R-:W-:-:S04]  /*3ef0*/  USHF.L.U32 UR5, UR5, UR6, URZ ;  /* 0x0000000605057299 */ /* 0x000fc800080006ff */
[----:B-1----:R-:W-:-:S04]  /*3f00*/  LOP3.LUT R0, R0, UR8, RZ, 0xc0, !PT ;  /* 0x0000000800007c12 */ /* 0x002fc8000f8ec0ff */
[----:B------:R-:W-:-:S13]  /*3f10*/  ISETP.NE.AND P0, PT, R0, UR8, PT ;  /* 0x0000000800007c0c */ /* 0x000fda000bf05270 */
[----:B------:R-:W-:Y:S05]  /*3f20*/  @P0 BRA `(.L_x_77) ;  /* 0x0000000000580947 */ /* 0x000fea0003800000 */
[----:B------:R-:W1:Y:S02]  /*3f30*/  LDS R0, [UR4+0x18] ;  /* 0x00001804ff007984 */ /* 0x000e640008000800 */
[----:B-1----:R-:W-:-:S04]  /*3f40*/  LOP3.LUT R0, R0, UR5, RZ, 0xc0, !PT ;  /* 0x0000000500007c12 */ /* 0x002fc8000f8ec0ff */
[----:B------:R-:W-:-:S13]  /*3f50*/  ISETP.NE.AND P0, PT, R0, UR5, PT ;  /* 0x0000000500007c0c */ /* 0x000fda000bf05270 */
[----:B------:R-:W-:Y:S05]  /*3f60*/  @P0 BRA `(.L_x_78) ;  /* 0x00000000003c0947 */ /* 0x000fea0003800000 */
[----:B------:R-:W1:Y:S01]  /*3f70*/  S2R R2, SR_LANEID ;  /* 0x0000000000027919 */ /* 0x000e620000000000 */
[----:B------:R-:W-:Y:S01]  /*3f80*/  ULOP3.LUT UR8, URZ, UR8, URZ, 0x33, !UPT ;  /* 0x00000008ff087292 */ /* 0x000fe2000f8e33ff */
[----:B------:R-:W-:Y:S02]  /*3f90*/  VOTEU.ANY UR7, UPT, PT ;  /* 0x0000000000077886 */ /* 0x000fe400038e0100 */
[----:B------:R-:W-:-:S03]  /*3fa0*/  UFLO.U32 UR7, UR7 ;  /* 0x00000007000772bd */ /* 0x000fc600080e0000 */
[----:B------:R-:W-:-:S04]  /*3fb0*/  IMAD.U32 R0, RZ, RZ, UR8 ;  /* 0x00000008ff007e24 */ /* 0x000fc8000f8e00ff */
[----:B------:R2:W3:Y:S02]  /*3fc0*/  REDUX UR6, R0 ;  /* 0x00000000000673c4 */ /* 0x0004e40000000000 */
[----:B------:R1:W-:Y:S02]  /*3fd0*/  UTCATOMSWS.AND URZ, UR8 ;  /* 0x0000000800ff79e3 */ /* 0x0003e40008000000 */
[----:B-1----:R-:W-:Y:S02]  /*3fe0*/  ISETP.EQ.U32.AND P0, PT, R2, UR7, PT ;  /* 0x0000000702007c0c */ /* 0x002fe4000bf02070 */
[----:B--2---:R-:W-:Y:S02]  /*3ff0*/  LOP3.LUT R0, RZ, UR5, RZ, 0x33, !PT ;  /* 0x00000005ff007c12 */ /* 0x004fe4000f8e33ff */
[----:B---3--:R-:W-:Y:S02]  /*4000*/  MOV R2, UR6 ;  /* 0x0000000600027c02 */ /* 0x008fe40008000f00 */
[----:B------:R-:W1:Y:S07]  /*4010*/  REDUX UR5, R0 ;  /* 0x00000000000573c4 */ /* 0x000e6e0000000000 */
[----:B------:R2:W-:Y:S01]  /*4020*/  @P0 ATOMS.AND RZ, [UR4+0x14], R2 ;  /* 0x00001402ffff098c */ /* 0x0005e2000a800004 */
[----:B-1----:R-:W-:-:S05]  /*4030*/  IMAD.U32 R0, RZ, RZ, UR5 ;  /* 0x00000005ff007e24 */ /* 0x002fca000f8e00ff */
[----:B------:R2:W-:Y:S01]  /*4040*/  @P0 ATOMS.AND RZ, [UR4+0x18], R0 ;  /* 0x00001800ffff098c */ /* 0x0005e2000a800004 */
[----:B------:R-:W-:Y:S05]  /*4050*/  BRA `(.L_x_79) ;  /* 0x0000000000147947 */ /* 0x000fea0003800000 */
.L_x_78:
[----:B------:R-:W-:Y:S02]  /*4060*/  MOV R2, 0x4080 ;  /* 0x0000408000027802 */ /* 0x000fe40000000f00 */
[----:B----45:R-:W-:Y:S05]  /*4070*/  CALL.REL.NOINC `($__internal_0_$__cuda_sm10x_tcgen05_guardrail_trap_col_being_dealloced_not_returned_by_alloc) ;  /* 0x0000004800787944 */ /* 0x030fea0003c00000 */
[----:B------:R-:W-:Y:S05]  /*4080*/  BRA `(.L_x_79) ;  /* 0x0000000000087947 */ /* 0x000fea0003800000 */
.L_x_77:
[----:B------:R-:W-:Y:S02]  /*4090*/  MOV R2, 0x40b0 ;  /* 0x000040b000027802 */ /* 0x000fe40000000f00 */
[----:B----45:R-:W-:Y:S05]  /*40a0*/  CALL.REL.NOINC `($__internal_2_$__cuda_sm10x_tcgen05_guardrail_trap_unallocated_columns_being_dealloced) ;  /* 0x0000004800847944 */ /* 0x030fea0003c00000 */
.L_x_79:
[----:B------:R-:W-:Y:S01]  /*40b0*/  NOP ;  /* 0x0000000000007918 */ /* 0x000fe20000000000 */
[----:B------:R-:W-:Y:S05]  /*40c0*/  EXIT ;  /* 0x000000000000794d */ /* 0x000fea0003800000 */
.L_x_61:
[----:B------:R-:W-:-:S09]  /*40d0*/  UISETP.NE.OR UP2, UPT, UR8, 0x3, !UP2 ;  /* 0x000000030800788c */ /* 0x000fd2000d745670 */
[----:B------:R-:W-:Y:S05]  /*40e0*/  BRA.U UP2, `(.L_x_80) ;  /* 0x0000000d02b07547 */ /* 0x000fea000b800000 */
[----:B------:R-:W1:Y:S01]  /*40f0*/  LDC R0, c[0x0][0xb30] ;  /* 0x0002cc00ff007b82 */ /* 0x000e620000000800 */
[----:B------:R-:W2:Y:S01]  /*4100*/  LDCU.64 UR8, c[0x0][0x888] ;  /* 0x00011100ff0877ac */ /* 0x000ea20008000a00 */
[----:B------:R-:W-:Y:S02]  /*4110*/  HFMA2 R27, -RZ, RZ, 0, 0 ;  /* 0x00000000ff1b7431 */ /* 0x000fe400000001ff */
[----:B------:R-:W-:Y:S01]  /*4120*/  IMAD.MOV.U32 R29, RZ, RZ, 0x1 ;  /* 0x00000001ff1d7424 */ /* 0x000fe200078e00ff */
[----:B------:R-:W-:Y:S01]  /*4130*/  MOV R25, 0x2000 ;  /* 0x0000200000197802 */ /* 0x000fe20000000f00 */
[----:B------:R-:W4:Y:S01]  /*4140*/  LDCU.64 UR4, c[0x0][0x890] ;  /* 0x00011200ff0477ac */ /* 0x000f220008000a00 */
[----:B------:R-:W-:Y:S01]  /*4150*/  IMAD.MOV.U32 R28, RZ, RZ, RZ ;  /* 0x000000ffff1c7224 */ /* 0x000fe200078e00ff */
[----:B------:R-:W3:Y:S01]  /*4160*/  LDC R24, c[0x0][0x370] ;  /* 0x0000dc00ff187b82 */ /* 0x000ee20000000800 */
[----:B------:R-:W-:Y:S01]  /*4170*/  UMOV UR7, 0x400 ;  /* 0x0000040000077882 */ /* 0x000fe20000000000 */
[----:B------:R-:W-:-:S02]  /*4180*/  UPLOP3.LUT UP1, UPT, UPT, UPT, UPT, 0x40, 0x4 ;  /* 0x000000000004789c */ /* 0x000fc40003f2e870 */
[----:B------:R-:W-:Y:S01]  /*4190*/  ULEA UR7, UR37, UR7, 0x18 ;  /* 0x0000000725077291 */ /* 0x000fe2000f8ec0ff */
[----:B------:R-:W-:-:S03]  /*41a0*/  UMOV UR13, URZ ;  /* 0x000000ff000d7c82 */ /* 0x000fc60008000000 */
[----:B------:R-:W3:Y:S01]  /*41b0*/  LDC R3, c[0x0][0xb0c] ;  /* 0x0002c300ff037b82 */ /* 0x000ee20000000800 */
[----:B--2---:R-:W-:Y:S02]  /*41c0*/  UISETP.NE.U32.AND UP3, UPT, UR8, URZ, UPT ;  /* 0x000000ff0800728c */ /* 0x004fe4000bf65070 */
[----:B----4-:R-:W-:-:S05]  /*41d0*/  UISETP.NE.U32.AND UP4, UPT, UR4, URZ, UPT ;  /* 0x000000ff0400728c */ /* 0x010fca000bf85070 */
[----:B------:R-:W2:Y:S01]  /*41e0*/  LDC R18, c[0x0][0xb20] ;  /* 0x0002c800ff127b82 */ /* 0x000ea20000000800 */
[----:B-1----:R-:W-:Y:S01]  /*41f0*/  ISETP.NE.AND P1, PT, R0, 0x1, PT ;  /* 0x000000010000780c */ /* 0x002fe20003f25270 */
[----:B------:R-:W-:Y:S02]  /*4200*/  UISETP.NE.AND.EX UP3, UPT, UR9, URZ, UPT, UP3 ;  /* 0x000000ff0900728c */ /* 0x000fe4000bf65330 */
[----:B------:R-:W-:-:S04]  /*4210*/  UISETP.NE.AND.EX UP4, UPT, UR5, URZ, UPT, UP4 ;  /* 0x000000ff0500728c */ /* 0x000fc8000bf85340 */
[----:B------:R-:W1:Y:S08]  /*4220*/  LDC.64 R30, c[0x0][0x348] ;  /* 0x0000d200ff1e7b82 */ /* 0x000e700000000a00 */
[----:B------:R-:W4:Y:S08]  /*4230*/  LDC.64 R16, c[0x0][0xb10] ;  /* 0x0002c400ff107b82 */ /* 0x000f300000000a00 */
[----:B------:R-:W1:Y:S08]  /*4240*/  LDC.64 R6, c[0x0][0xb18] ;  /* 0x0002c600ff067b82 */ /* 0x000e700000000a00 */
[----:B------:R-:W1:Y:S08]  /*4250*/  LDC.64 R4, c[0x0][0xb28] ;  /* 0x0002ca00ff047b82 */ /* 0x000e700000000a00 */
[----:B--23--:R-:W1:Y:S02]  /*4260*/  LDC R19, c[0x0][0x374] ;  /* 0x0000dd00ff137b82 */ /* 0x00ce640000000800 */
.L_x_89:
[C---:B------:R-:W-:Y:S02]  /*4270*/  LEA R0, R28.reuse, UR7, 0x3 ;  /* 0x000000071c007c11 */ /* 0x040fe4000f8e18ff */
[----:B------:R-:W-:Y:S02]  /*4280*/  SHF.L.U32 R2, R27, 0x1f, RZ ;  /* 0x0000001f1b027819 */ /* 0x000fe400000006ff */
[----:B------:R-:W-:Y:S02]  /*4290*/  LEA R20, R28, UR7, 0x4 ;  /* 0x000000071c147c11 */ /* 0x000fe4000f8e20ff */
[----:B--2---:R-:W2:Y:S02]  /*42a0*/  SYNCS.PHASECHK.TRANS64.TRYWAIT P0, [R0+URZ+0x140], R2 ;  /* 0x00014002000075a7 */ /* 0x004ea400080011ff */
[----:B--2---:R-:W-:Y:S05]  /*42b0*/  @!P0 BRA `(.L_x_81) ;  /* 0x00000044000c8947 */ /* 0x004fea0003800000 */
.L_x_179:
[----:B------:R-:W-:Y:S01]  /*42c0*/  ISETP.GE.AND P0, PT, R40, 0x1, PT ;  /* 0x000000012800780c */ /* 0x000fe20003f06270 */
[----:B------:R-:W3:Y:S01]  /*42d0*/  LDS.128 R20, [R20+0x1d0] ;  /* 0x0001d00014147984 */ /* 0x000ee20000000c00 */
[----:B--2---:R-:W-:Y:S01]  /*42e0*/  VIADD R0, R0, 0x150 ;  /* 0x0000015000007836 */ /* 0x004fe20000000000 */
[----:B------:R-:W-:Y:S01]  /*42f0*/  @!PT LDS RZ, [RZ] ;  /* 0x00000000fffff984 */ /* 0x000fe20000000800 */
[----:B------:R-:W-:Y:S01]  /*4300*/  @!PT LDS RZ, [RZ] ;  /* 0x00000000fffff984 */ /* 0x000fe20000000800 */
[----:B------:R-:W-:Y:S01]  /*4310*/  @!PT LDS RZ, [RZ] ;  /* 0x00000000fffff984 */ /* 0x000fe20000000800 */
[----:B------:R-:W-:Y:S01]  /*4320*/  @!PT LDS RZ, [RZ] ;  /* 0x00000000fffff984 */ /* 0x000fe20000000800 */
[----:B------:R2:W-:Y:S06]  /*4330*/  MEMBAR.ALL.CTA ;  /* 0x0000000000007992 */ /* 0x0005ec0000008000 */
[----:B--2---:R-:W2:Y:S01]  /*4340*/  FENCE.VIEW.ASYNC.S ;  /* 0x00000000000073c6 */ /* 0x004ea20000000000 */
[----:B------:R-:W-:Y:S04]  /*4350*/  PRMT R0, RZ, 0x654, R0 ;  /* 0x00000654ff007816 */ /* 0x000fe80000000000 */
[----:B--2---:R2:W-:Y:S01]  /*4360*/  SYNCS.ARRIVE.TRANS64.RED.A1T0 RZ, [R0+URZ], RZ ;  /* 0x000000ff00ff79a7 */ /* 0x0045e200081004ff */
[----:B---3--:R-:W-:Y:S11]  /*4370*/  LOP3.LUT P3, RZ, R22, 0x1, RZ, 0xc0, !PT ;  /* 0x0000000116ff7812 */ /* 0x008ff6000786c0ff */
[----:B------:R-:W-:Y:S02]  /*4380*/  @!UPT UIADD3 URZ, UPT, UPT, URZ, URZ, URZ ;  /* 0x000000fffffff290 */ /* 0x000fe4000fffe0ff */
[----:B------:R-:W-:Y:S02]  /*4390*/  @P3 MOV R11, R20 ;  /* 0x00000014000b3202 */ /* 0x000fe40000000f00 */
[----:B------:R-:W-:Y:S01]  /*43a0*/  @P3 LOP3.LUT R10, R21, 0xffff, RZ, 0xc0, !PT ;  /* 0x0000ffff150a3812 */ /* 0x000fe200078ec0ff */
[----:B--2---:R-:W-:Y:S06]  /*43b0*/  @!P0 BRA `(.L_x_82) ;  /* 0x0000000000a48947 */ /* 0x004fec0003800000 */
[-C--:B-1----:R-:W-:Y:S01]  /*43c0*/  IMAD.HI.U32 R0, R19, R7.reuse, RZ ;  /* 0x0000000713007227 */ /* 0x082fe200078e00ff */
[----:B------:R-:W-:Y:S02]  /*43d0*/  ISETP.NE.AND P0, PT, R6, 0x1, PT ;  /* 0x000000010600780c */ /* 0x000fe40003f05270 */
[----:B------:R-:W-:Y:S01]  /*43e0*/  ISETP.NE.AND P2, PT, R40, 0x1, PT ;  /* 0x000000012800780c */ /* 0x000fe20003f45270 */
[----:B----4-:R-:W-:Y:S01]  /*43f0*/  IMAD.HI.U32 R9, R24, R16, RZ ;  /* 0x0000001018097227 */ /* 0x010fe200078e00ff */
[----:B------:R-:W-:Y:S02]  /*4400*/  SHF.R.U32.HI R0, RZ, R18, R0 ;  /* 0x00000012ff007219 */ /* 0x000fe40000011600 */
[----:B------:R-:W-:Y:S01]  /*4410*/  ISETP.NE.AND P4, PT, R3, 0x1, PT ;  /* 0x000000010300780c */ /* 0x000fe20003f85270 */
[----:B------:R-:W-:Y:S01]  /*4420*/  IMAD.HI.U32 R13, R10, R7, RZ ;  /* 0x000000070a0d7227 */ /* 0x000fe200078e00ff */
[----:B------:R-:W-:Y:S02]  /*4430*/  SHF.R.U32.HI R9, RZ, R17, R9 ;  /* 0x00000011ff097219 */ /* 0x000fe40000011609 */
[----:B------:R-:W-:Y:S01]  /*4440*/  SEL R0, R19, R0, !P0 ;  /* 0x0000000013007207 */ /* 0x000fe20004000000 */
[----:B------:R-:W-:Y:S01]  /*4450*/  IMAD.HI.U32 R12, R11, R16, RZ ;  /* 0x000000100b0c7227 */ /* 0x000fe200078e00ff */
[----:B------:R-:W-:Y:S03]  /*4460*/  SEL R9, R24, R9, !P4 ;  /* 0x0000000918097207 */ /* 0x000fe60006000000 */
[-C--:B------:R-:W-:Y:S01]  /*4470*/  IMAD.HI.U32 R8, R0, R4.reuse, RZ ;  /* 0x0000000400087227 */ /* 0x080fe200078e00ff */
[----:B------:R-:W-:Y:S03]  /*4480*/  SHF.R.U32.HI R12, RZ, R17, R12 ;  /* 0x00000011ff0c7219 */ /* 0x000fe6000001160c */
[----:B------:R-:W-:Y:S01]  /*4490*/  IMAD.HI.U32 R2, R9, R4, RZ ;  /* 0x0000000409027227 */ /* 0x000fe200078e00ff */
[-C--:B------:R-:W-:Y:S02]  /*44a0*/  @P2 SHF.R.U32.HI R0, RZ, R5.reuse, R8 ;  /* 0x00000005ff002219 */ /* 0x080fe40000011608 */
[----:B------:R-:W-:Y:S02]  /*44b0*/  SHF.R.U32.HI R8, RZ, R18, R13 ;  /* 0x00000012ff087219 */ /* 0x000fe4000001160d */
[----:B------:R-:W-:Y:S01]  /*44c0*/  @P2 SHF.R.U32.HI R9, RZ, R5, R2 ;  /* 0x00000005ff092219 */ /* 0x000fe20000011602 */
[----:B------:R-:W-:Y:S01]  /*44d0*/  IMAD R0, R40, R0, RZ ;  /* 0x0000000028007224 */ /* 0x000fe200078e02ff */
[----:B------:R-:W-:Y:S02]  /*44e0*/  SEL R8, R10, R8, !P0 ;  /* 0x000000080a087207 */ /* 0x000fe40004000000 */
[----:B------:R-:W-:Y:S01]  /*44f0*/  SEL R2, R11, R12, !P4 ;  /* 0x0000000c0b027207 */ /* 0x000fe20006000000 */
[----:B------:R-:W-:Y:S01]  /*4500*/  IMAD R12, R40, R9, RZ ;  /* 0x00000009280c7224 */ /* 0x000fe200078e02ff */
[C---:B------:R-:W-:Y:S01]  /*4510*/  ISETP.GE.AND P0, PT, R8.reuse, R0, PT ;  /* 0x000000000800720c */ /* 0x040fe20003f06270 */
[----:B------:R-:W-:Y:S03]  /*4520*/  IMAD.HI.U32 R0, R8, R4, RZ ;  /* 0x0000000408007227 */ /* 0x000fe600078e00ff */
[----:B------:R-:W-:Y:S02]  /*4530*/  ISETP.GE.OR P0, PT, R2, R12, P0 ;  /* 0x0000000c0200720c */ /* 0x000fe40000706670 */
[-C--:B------:R-:W-:Y:S04]  /*4540*/  SHF.R.U32.HI R0, RZ, R5.reuse, R0 ;  /* 0x00000005ff007219 */ /* 0x080fe80000011600 */
[----:B------:R-:W-:Y:S05]  /*4550*/  SEL R13, R8, R0, !P2 ;  /* 0x00000000080d7207 */ /* 0x000fea0005000000 */
[----:B------:R-:W-:Y:S02]  /*4560*/  IMAD.MOV R12, RZ, RZ, -R13 ;  /* 0x000000ffff0c7224 */ /* 0x000fe400078e0a0d */
[----:B------:R-:W-:Y:S04]  /*4570*/  @!P0 IMAD.HI.U32 R0, R2, R4, RZ ;  /* 0x0000000402008227 */ /* 0x000fe800078e00ff */
[----:B------:R-:W-:Y:S01]  /*4580*/  IMAD R12, R40, R12, R8 ;  /* 0x0000000c280c7224 */ /* 0x000fe200078e0208 */
[----:B------:R-:W-:Y:S04]  /*4590*/  @!P0 SHF.R.U32.HI R0, RZ, R5, R0 ;  /* 0x00000005ff008219 */ /* 0x000fe80000011600 */
[----:B------:R-:W-:Y:S04]  /*45a0*/  @!P0 SEL R0, R2, R0, !P2 ;  /* 0x0000000002008207 */ /* 0x000fe80005000000 */
[----:B------:R-:W-:Y:S01]  /*45b0*/  @!P0 IADD3 R13, PT, PT, R13, -R0, RZ ;  /* 0x800000000d0d8210 */ /* 0x000fe20007ffe0ff */
[----:B------:R-:W-:Y:S01]  /*45c0*/  @!P0 IMAD R0, R9, R12, R0 ;  /* 0x0000000c09008224 */ /* 0x000fe200078e0200 */
[----:B------:R-:W-:Y:S01]  /*45d0*/  IADD3 R9, PT, PT, -R8, RZ, RZ ;  /* 0x000000ff08097210 */ /* 0x000fe20007ffe1ff */
[--C-:B------:R-:W-:Y:S02]  /*45e0*/  IMAD.MOV R12, RZ, RZ, -R2.reuse ;  /* 0x000000ffff0c7224 */ /* 0x100fe400078e0a02 */
[----:B------:R-:W-:Y:S02]  /*45f0*/  @!P0 IMAD R8, R13, R40, R2 ;  /* 0x000000280d088224 */ /* 0x000fe400078e0202 */
[----:B------:R-:W-:Y:S02]  /*4600*/  @!P0 IMAD.MOV.U32 R2, RZ, RZ, R0 ;  /* 0x000000ffff028224 */ /* 0x000fe400078e0000 */
[----:B------:R-:W-:Y:S02]  /*4610*/  IMAD R11, R3, R12, R11 ;  /* 0x0000000c030b7224 */ /* 0x000fe400078e020b */
[----:B------:R-:W-:Y:S02]  /*4620*/  IMAD R10, R6, R9, R10 ;  /* 0x00000009060a7224 */ /* 0x000fe400078e020a */
[----:B------:R-:W-:Y:S02]  /*4630*/  IMAD R11, R2, R3, R11 ;  /* 0x00000003020b7224 */ /* 0x000fe400078e020b */
[----:B------:R-:W-:Y:S02]  /*4640*/  IMAD R10, R8, R6, R10 ;  /* 0x00000006080a7224 */ /* 0x000fe400078e020a */
.L_x_82:
[----:B------:R-:W-:Y:S05]  /*4650*/  BRA.U UP1, `(.L_x_83) ;  /* 0x0000000101107547 */ /* 0x000fea000b800000 */
[----:B------:R-:W-:Y:S04]  /*4660*/  MOV R2, UR6 ;  /* 0x0000000600027c02 */ /* 0x000fe80008000f00 */
[----:B------:R-:W-:Y:S04]  /*4670*/  SHF.L.U32 R2, R2, 0x1f, RZ ;  /* 0x0000001f02027819 */ /* 0x000fe800000006ff */
[----:B------:R-:W2:Y:S02]  /*4680*/  SYNCS.PHASECHK.TRANS64.TRYWAIT P0, [UR7+0x138], R2 ;  /* 0x00013802ff0075a7 */ /* 0x000ea40008001107 */
[----:B--2---:R-:W-:Y:S05]  /*4690*/  @!P0 BRA `(.L_x_84) ;  /* 0x0000004000288947 */ /* 0x004fea0003800000 */
.L_x_83:
[----:B------:R-:W-:Y:S02]  /*46a0*/  R2UR UR11, R15 ;  /* 0x000000000f0b72ca */ /* 0x000fe400000e0000 */
[----:B------:R-:W-:Y:S02]  /*46b0*/  R2UR UR10, R14 ;  /* 0x000000000e0a72ca */ /* 0x000fe400000e0000 */
[----:B------:R-:W-:Y:S04]  /*46c0*/  ISETP.NE.U32.AND P2, PT, RZ, UR4, PT ;  /* 0x00000004ff007c0c */ /* 0x000fe8000bf45070 */
[----:B------:R-:W-:Y:S05]  /*46d0*/  ISETP.NE.AND.EX P2, PT, RZ, UR5, PT, P2 ;  /* 0x00000005ff007c0c */ /* 0x000fea000bf45320 */
[----:B------:R-:W-:Y:S02]  /*46e0*/  USHF.L.U32 UR11, UR11, 0x7, URZ ;  /* 0x000000070b0b7899 */ /* 0x000fe400080006ff */
[----:B------:R-:W-:Y:S01]  /*46f0*/  USHF.L.U32 UR10, UR10, 0x6, URZ ;  /* 0x000000060a0a7899 */ /* 0x000fe200080006ff */
[----:B------:R-:W-:Y:S11]  /*4700*/  BRA.U !UP4, `(.L_x_85) ;  /* 0x000000010c347547 */ /* 0x000ff6000b800000 */
[----:B------:R-:W-:Y:S01]  /*4710*/  UPLOP3.LUT UP0, UPT, UPT, UPT, UP3, 0x80, 0x8 ;  /* 0x000000000008789c */ /* 0x000fe20003f0f030 */
[----:B--2---:R-:W-:Y:S02]  /*4720*/  HFMA2 R0, -RZ, RZ, 0, 5.9604644775390625e-08 ;  /* 0x00000001ff007431 */ /* 0x004fe400000001ff */
[----:B------:R-:W-:Y:S03]  /*4730*/  IMAD.MOV.U32 R88, RZ, RZ, 0x1 ;  /* 0x00000001ff587424 */ /* 0x000fe600078e00ff */
[----:B------:R-:W-:Y:S05]  /*4740*/  PLOP3.LUT P0, PT, PT, PT, UP0, 0x80, 0x8 ;  /* 0x000000000008781c */ /* 0x000fea0003f0f008 */
[----:B------:R-:W2:Y:S01]  /*4750*/  @UP0 LDCU.64 UR14, c[0x0][0x888] ;  /* 0x00011100ff0e07ac */ /* 0x000ea20008000a00 */
[----:B------:R-:W-:Y:S07]  /*4760*/  @UP0 UIMAD UR8, UR36, UR4, URZ ;  /* 0x00000004240802a4 */ /* 0x000fee000f8e02ff */
[----:B------:R-:W-:Y:S01]  /*4770*/  @!P0 PRMT R88, R0, 0x7610, R88 ;  /* 0x0000761000588816 */ /* 0x000fe20000000058 */
[----:B--2---:R-:W-:Y:S03]  /*4780*/  @UP0 UIMAD.WIDE UR14, UR8, 0x4, UR14 ;  /* 0x00000004080e08a5 */ /* 0x004fe6000f8e020e */
[----:B------:R-:W2:Y:S03]  /*4790*/  @!UP0 LDCU UR8, c[0x0][0x880] ;  /* 0x00011000ff0887ac */ /* 0x000ea60008000800 */
[----:B------:R-:W-:Y:S01]  /*47a0*/  IMAD.U32 R8, RZ, RZ, UR14 ;  /* 0x0000000eff087e24 */ /* 0x000fe2000f8e00ff */
[----:B------:R-:W-:Y:S05]  /*47b0*/  MOV R9, UR15 ;  /* 0x0000000f00097c02 */ /* 0x000fea0008000f00 */
[----:B-----5:R3:W5:Y:S02]  /*47c0*/  @P0 LDG.E R49, desc[UR46][R8.64] ;  /* 0x0000002e08310981 */ /* 0x020764000c1e1900 */
[----:B--23--:R-:W-:Y:S07]  /*47d0*/  @!P0 IMAD.U32 R49, RZ, RZ, UR8 ;  /* 0x00000008ff318e24 */ /* 0x00cfee000f8e00ff */
.L_x_85:
[----:B-----5:R-:W-:Y:S01]  /*47e0*/  @!P2 FSETP.EQ.AND P0, PT, R49, RZ, PT ;  /* 0x000000ff3100a20b */ /* 0x020fe20003f02000 */
[----:B------:R-:W-:Y:S01]  /*47f0*/  @!UPT UIADD3 URZ, UPT, UPT, URZ, URZ, URZ ;  /* 0x000000fffffff290 */ /* 0x000fe2000fffe0ff */
[----:B------:R-:W-:Y:S11]  /*4800*/  @!P2 BRA `(.L_x_86) ;  /* 0x000000000014a947 */ /* 0x000ff60003800000 */
[----:B------:R-:W-:Y:S02]  /*4810*/  LOP3.LUT P2, RZ, R88, 0xff, RZ, 0xc0, !PT ;  /* 0x000000ff58ff7812 */ /* 0x000fe4000784c0ff */
[----:B------:R-:W-:Y:S04]  /*4820*/  PLOP3.LUT P0, PT, PT, PT, UP0, 0x80, 0x8 ;  /* 0x000000000008781c */ /* 0x000fe80003f0f008 */
[----:B------:R-:W-:Y:S07]  /*4830*/  PLOP3.LUT P0, PT, P0, PT, PT, 0x8, 0x80 ;  /* 0x000000000080781c */ /* 0x000fee000070e170 */
[----:B------:R-:W-:Y:S11]  /*4840*/  @P2 FSETP.EQ.AND P0, PT, R49, RZ, PT ;  /* 0x000000ff3100220b */ /* 0x000ff60003f02000 */
[----:B------:R-:W-:Y:S02]  /*4850*/  @!UPT UIADD3 URZ, UPT, UPT, URZ, URZ, URZ ;  /* 0x000000fffffff290 */ /* 0x000fe4000fffe0ff */
.L_x_86:
[----:B------:R-:W-:Y:S01]  /*4860*/  ULEA UR15, UR13, UR7, 0x3 ;  /* 0x000000070d0f7291 */ /* 0x000fe2000f8e18ff */
[----:B------:R-:W-:Y:S02]  /*4870*/  SHF.L.U32 R9, R29, 0x1f, RZ ;  /* 0x0000001f1d097819 */ /* 0x000fe400000006ff */
[----:B------:R-:W-:Y:S04]  /*4880*/  ELECT P4, URZ, PT ;  /* 0x0000000000ff782f */ /* 0x000fe80003880000 */
[----:B------:R-:W-:Y:S02]  /*4890*/  PLOP3.LUT P4, PT, P0, P4, PT, 0xf2, 0x2f ;  /* 0x00000000002f781c */ /* 0x000fe40000789e72 */
[----:B------:R-:W3:Y:S11]  /*48a0*/  SYNCS.PHASECHK.TRANS64.TRYWAIT P2, [UR15+0x118], R9 ;  /* 0x00011809ff0075a7 */ /* 0x000ef6000804110f */
[----:B-1----:R-:W-:Y:S05]  /*48b0*/  @!P4 IADD3 R8, P0, PT, R30, 0x580, RZ ;  /* 0x000005801e08c810 */ /* 0x002fea0007f1e0ff */
[----:B--2---:R-:W-:Y:S01]  /*48c0*/  @!P4 IMAD.X R2, RZ, RZ, R31, P0 ;  /* 0x000000ffff02c224 */ /* 0x004fe200000e061f */
[----:B---3--:R-:W-:Y:S07]  /*48d0*/  @!P2 BRA `(.L_x_87) ;  /* 0x0000003c00b0a947 */ /* 0x008fee0003800000 */
.L_x_182:
[----:B------:R-:W2:Y:S01]  /*48e0*/  LDC.64 R12, c[0x0][0xb18] ;  /* 0x0002c600ff0c7b82 */ /* 0x000ea20000000a00 */
[----:B------:R-:W-:Y:S01]  /*48f0*/  @!P4 R2UR UR8, R2 ;  /* 0x000000000208c2ca */ /* 0x000fe200000e0000 */
[----:B------:R-:W-:Y:S01]  /*4900*/  VOTEU.ALL UP2, P4 ;  /* 0x0000000000ff7886 */ /* 0x000fe20002040000 */
[----:B------:R-:W-:Y:S01]  /*4910*/  @!P4 R2UR UR9, R8 ;  /* 0x000000000809c2ca */ /* 0x000fe200000e0000 */
[----:B------:R-:W-:Y:S01]  /*4920*/  VOTEU.ALL UP1, P4 ;  /* 0x0000000000ff7886 */ /* 0x000fe20002020000 */
[----:B-1----:R-:W-:Y:S03]  /*4930*/  @!P4 IMAD.MOV.U32 R0, RZ, RZ, 0x2000 ;  /* 0x00002000ff00c424 */ /* 0x002fe600078e00ff */
[----:B------:R-:W1:Y:S01]  /*4940*/  @!P1 LDC R2, c[0x0][0xb0c] ;  /* 0x0002c300ff029b82 */ /* 0x000e620000000800 */
[----:B------:R-:W-:Y:S01]  /*4950*/  UMOV UR20, 0x0 ;  /* 0x0000000000147882 */ /* 0x000fe20000000000 */
[----:B------:R-:W-:Y:S01]  /*4960*/  UMOV UR21, 0x10000000 ;  /* 0x1000000000157882 */ /* 0x000fe20000000000 */
[----:B------:R-:W-:Y:S01]  /*4970*/  UMOV UR12, UR36 ;  /* 0x00000024000c7c82 */ /* 0x000fe20008000000 */
[----:B------:R-:W-:Y:S01]  /*4980*/  UIADD3 UR14, UPT, UPT, UR13, 0x1, URZ ;  /* 0x000000010d0e7890 */ /* 0x000fe2000fffe0ff */
[----:B------:R-:W-:Y:S01]  /*4990*/  @P3 SHF.R.U32.HI R26, RZ, 0x10, R21 ;  /* 0x00000010ff1a3819 */ /* 0x000fe20000011615 */
[----:B------:R-:W-:Y:S02]  /*49a0*/  VIADD R28, R28, 0x1 ;  /* 0x000000011c1c7836 */ /* 0x000fe40000000000 */
[----:B------:R-:W-:Y:S01]  /*49b0*/  IMAD.U32 R9, RZ, RZ, UR8 ;  /* 0x00000008ff097e24 */ /* 0x000fe2000f8e00ff */
[----:B------:R-:W-:Y:S01]  /*49c0*/  @!UP2 ULEA UR8, UR13, UR7, 0xd ;  /* 0x000000070d08a291 */ /* 0x000fe2000f8e68ff */
[----:B------:R-:W-:Y:S01]  /*49d0*/  IMAD.U32 R8, RZ, RZ, UR9 ;  /* 0x00000009ff087e24 */ /* 0x000fe2000f8e00ff */
[----:B------:R-:W-:Y:S02]  /*49e0*/  UIADD3 UR9, UPT, UPT, UR15, 0x100, URZ ;  /* 0x000001000f097890 */ /* 0x000fe4000fffe0ff */
[----:B------:R-:W-:Y:S01]  /*49f0*/  @!P4 R2UR UR19, R9 ;  /* 0x000000000913c2ca */ /* 0x000fe200000e0000 */
[----:B------:R-:W-:Y:S01]  /*4a00*/  @!UP2 UIADD3 UR8, UPT, UPT, UR8, 0x200, URZ ;  /* 0x000002000808a890 */ /* 0x000fe2000fffe0ff */
[----:B------:R-:W-:Y:S01]  /*4a10*/  @!P4 R2UR UR18, R8 ;  /* 0x000000000812c2ca */ /* 0x000fe200000e0000 */
[----:B------:R-:W-:Y:S01]  /*4a20*/  UISETP.NE.AND UP5, UPT, UR14, 0x3, UPT ;  /* 0x000000030e00788c */ /* 0x000fe2000bfa5270 */
[----:B------:R-:W3:Y:S01]  /*4a30*/  LDC.64 R8, c[0x0][0xb10] ;  /* 0x0002c400ff087b82 */ /* 0x000ee20000000a00 */
[----:B------:R-:W-:Y:S02]  /*4a40*/  UPRMT UR16, UR37, 0x654, UR9 ;  /* 0x0000065425107896 */ /* 0x000fe40008000009 */
[----:B------:R-:W-:Y:S02]  /*4a50*/  USEL UR17, URZ, 0x1, UP5 ;  /* 0x00000001ff117887 */ /* 0x000fe4000a800000 */
[----:B------:R-:W-:Y:S04]  /*4a60*/  USEL UR14, UR14, URZ, UP5 ;  /* 0x000000ff0e0e7287 */ /* 0x000fe8000a800000 */
[----:B------:R-:W-:Y:S01]  /*4a70*/  ULEA UR13, UR14, UR7, 0x3 ;  /* 0x000000070e0d7291 */ /* 0x000fe2000f8e18ff */
[----:B------:R-:W-:Y:S01]  /*4a80*/  LOP3.LUT R29, R29, UR17, RZ, 0x3c, !PT ;  /* 0x000000111d1d7c12 */ /* 0x000fe2000f8e3cff */
[----:B------:R1:W-:Y:S01]  /*4a90*/  @!UP1 UTMALDG.3D [UR8], [UR18], desc[UR20] ;  /* 0x00001408120095b4 */ /* 0x0003e20008011000 */
[----:B------:R5:W-:Y:S02]  /*4aa0*/  @!P4 SYNCS.ARRIVE.TRANS64.RED.A0TR RZ, [UR15+0x100], R0 ;  /* 0x00010000ffffc9a7 */ /* 0x000be4000830040f */
[----:B------:R-:W-:Y:S01]  /*4ab0*/  SHF.L.U32 R14, R29, 0x1f, RZ ;  /* 0x0000001f1d0e7819 */ /* 0x000fe200000006ff */
[C---:B---3--:R-:W-:Y:S01]  /*4ac0*/  @!P1 IMAD.HI.U32 R8, R11.reuse, R8, RZ ;  /* 0x000000080b089227 */ /* 0x048fe200078e00ff */
[----:B--2---:R-:W-:Y:S02]  /*4ad0*/  @!P1 ISETP.NE.AND P0, PT, R12, 0x1, PT ;  /* 0x000000010c00980c */ /* 0x004fe40003f05270 */
[----:B-1----:R-:W-:Y:S01]  /*4ae0*/  @!P1 ISETP.NE.AND P2, PT, R2, 0x1, PT ;  /* 0x000000010200980c */ /* 0x002fe20003f45270 */
[----:B------:R-:W-:Y:S01]  /*4af0*/  SYNCS.ARRIVE.TRANS64.RED.A1T0 RZ, [UR16], RZ ;  /* 0x000000ffffff79a7 */ /* 0x000fe20008100410 */
[C---:B------:R-:W-:Y:S01]  /*4b00*/  @!P1 IMAD.HI.U32 R13, R10.reuse, R13, RZ ;  /* 0x0000000d0a0d9227 */ /* 0x040fe200078e00ff */
[----:B------:R-:W-:Y:S04]  /*4b10*/  @!P1 SHF.R.U32.HI R8, RZ, R9, R8 ;  /* 0x00000009ff089219 */ /* 0x000fe80000011608 */
[----:B------:R-:W-:Y:S01]  /*4b20*/  @!P1 SEL R8, R11, R8, !P2 ;  /* 0x000000080b089207 */ /* 0x000fe20005000000 */
[----:B------:R-:W1:Y:S01]  /*4b30*/  SYNCS.PHASECHK.TRANS64.TRYWAIT P5, [UR13+0x118], R14 ;  /* 0x0001180eff0075a7 */ /* 0x000e6200080a110d */
[----:B-----5:R-:W2:Y:S02]  /*4b40*/  @!P1 LDC R0, c[0x0][0xb20] ;  /* 0x0002c800ff009b82 */ /* 0x020ea40000000800 */
[----:B--2---:R-:W-:Y:S04]  /*4b50*/  @!P1 SHF.R.U32.HI R0, RZ, R0, R13 ;  /* 0x00000000ff009219 */ /* 0x004fe8000001160d */
[----:B------:R-:W-:Y:S05]  /*4b60*/  @!P1 SEL R9, R10, R0, !P0 ;  /* 0x000000000a099207 */ /* 0x000fea0004000000 */
[----:B------:R-:W-:Y:S02]  /*4b70*/  @!P1 IMAD.IADD R0, R9, 0x1, -R8 ;  /* 0x0000000109009824 */ /* 0x000fe400078e0a08 */
[----:B------:R-:W-:Y:S02]  /*4b80*/  @!P1 IMAD.IADD R8, R8, 0x1, -R9 ;  /* 0x0000000108089824 */ /* 0x000fe400078e0a09 */
[----:B------:R-:W-:Y:S02]  /*4b90*/  @!P1 IMAD R11, R0, R2, R11 ;  /* 0x00000002000b9224 */ /* 0x000fe400078e020b */
[----:B------:R-:W-:Y:S01]  /*4ba0*/  @!P1 IMAD R10, R8, R12, R10 ;  /* 0x0000000c080a9224 */ /* 0x000fe200078e020a */
[----:B-1----:R-:W-:Y:S06]  /*4bb0*/  @!P5 BRA `(.L_x_88) ;  /* 0x0000003c0010d947 */ /* 0x002fec0003800000 */
.L_x_184:
[----:B------:R-:W-:Y:S01]  /*4bc0*/  @!P4 IADD3 R2, P0, PT, R30, 0x580, RZ ;  /* 0x000005801e02c810 */ /* 0x000fe20007f1e0ff */
[----:B------:R-:W-:Y:S01]  /*4bd0*/  UMOV UR18, 0x0 ;  /* 0x0000000000127882 */ /* 0x000fe20000000000 */
[----:B------:R-:W-:Y:S01]  /*4be0*/  UMOV UR19, 0x10000000 ;  /* 0x1000000000137882 */ /* 0x000fe20000000000 */
[----:B------:R-:W-:Y:S01]  /*4bf0*/  VOTEU.ALL UP1, P4 ;  /* 0x0000000000ff7886 */ /* 0x000fe20002020000 */
[----:B------:R-:W-:Y:S01]  /*4c00*/  @!P4 R2UR UR9, R2 ;  /* 0x000000000209c2ca */ /* 0x000fe200000e0000 */
[----:B-1----:R-:W-:Y:S01]  /*4c10*/  @!P4 IMAD.X R0, RZ, RZ, R31, P0 ;  /* 0x000000ffff00c224 */ /* 0x002fe200000e061f */
[----:B------:R-:W-:Y:S01]  /*4c20*/  UMOV UR12, UR36 ;  /* 0x00000024000c7c82 */ /* 0x000fe20008000000 */
[----:B------:R-:W-:Y:S01]  /*4c30*/  @P3 R2UR UR36, R26 ;  /* 0x000000001a2432ca */ /* 0x000fe200000e0000 */
[----:B------:R-:W-:Y:S01]  /*4c40*/  @!UP1 ULEA UR15, UR14, UR7, 0xd ;  /* 0x000000070e0f9291 */ /* 0x000fe2000f8e68ff */
[----:B------:R-:W-:Y:S01]  /*4c50*/  ISETP.NE.AND P0, PT, R28, 0x2, PT ;  /* 0x000000021c00780c */ /* 0x000fe20003f05270 */
[----:B------:R-:W-:Y:S01]  /*4c60*/  @!UP1 UIADD3 UR10, UPT, UPT, UR10, 0x20, URZ ;  /* 0x000000200a0a9890 */ /* 0x000fe2000fffe0ff */
[----:B------:R-:W-:Y:S01]  /*4c70*/  @!P4 R2UR UR8, R0 ;  /* 0x000000000008c2ca */ /* 0x000fe200000e0000 */
[----:B------:R-:W-:Y:S01]  /*4c80*/  IMAD.IADD R14, R10, 0x1, R86 ;  /* 0x000000010a0e7824 */ /* 0x000fe200078e0256 */
[----:B------:R-:W-:Y:S01]  /*4c90*/  SEL R0, RZ, 0x1, P0 ;  /* 0x00000001ff007807 */ /* 0x000fe20000000000 */
[----:B------:R-:W-:Y:S01]  /*4ca0*/  IMAD.IADD R15, R11, 0x1, R87 ;  /* 0x000000010b0f7824 */ /* 0x000fe200078e0257 */
[----:B------:R-:W-:Y:S02]  /*4cb0*/  SEL R28, R28, RZ, P0 ;  /* 0x000000ff1c1c7207 */ /* 0x000fe40000000000 */
[----:B------:R-:W-:Y:S01]  /*4cc0*/  IMAD.U32 R8, RZ, RZ, UR9 ;  /* 0x00000009ff087e24 */ /* 0x000fe2000f8e00ff */
[----:B------:R-:W-:Y:S01]  /*4cd0*/  UIADD3 UR9, UPT, UPT, UR13, 0x100, URZ ;  /* 0x000001000d097890 */ /* 0x000fe2000fffe0ff */
[----:B------:R-:W-:Y:S03]  /*4ce0*/  LOP3.LUT R27, R27, R0, RZ, 0x3c, !PT ;  /* 0x000000001b1b7212 */ /* 0x000fe600078e3cff */
[----:B------:R-:W-:Y:S02]  /*4cf0*/  @!P4 R2UR UR16, R8 ;  /* 0x000000000810c2ca */ /* 0x000fe400000e0000 */
[----:B------:R-:W-:Y:S01]  /*4d00*/  IMAD.U32 R9, RZ, RZ, UR8 ;  /* 0x00000008ff097e24 */ /* 0x000fe2000f8e00ff */
[----:B------:R-:W-:Y:S01]  /*4d10*/  @!UP1 UIADD3 UR8, UPT, UPT, UR15, 0x200, URZ ;  /* 0x000002000f089890 */ /* 0x000fe2000fffe0ff */
[----:B------:R-:W-:Y:S01]  /*4d20*/  VOTEU.ALL UP1, P4 ;  /* 0x0000000000ff7886 */ /* 0x000fe20002020000 */
[----:B------:R-:W-:Y:S02]  /*4d30*/  UPRMT UR15, UR37, 0x654, UR9 ;  /* 0x00000654250f7896 */ /* 0x000fe40008000009 */
[----:B------:R-:W-:Y:S11]  /*4d40*/  @!P4 R2UR UR17, R9 ;  /* 0x000000000911c2ca */ /* 0x000ff600000e0000 */
[----:B------:R-:W-:Y:S02]  /*4d50*/  @!UPT UIADD3 URZ, UPT, UPT, URZ, URZ, URZ ;  /* 0x000000fffffff290 */ /* 0x000fe4000fffe0ff */
[----:B------:R2:W-:Y:S01]  /*4d60*/  @!UP1 UTMALDG.3D [UR8], [UR16], desc[UR18] ;  /* 0x00001208100095b4 */ /* 0x0005e20008011000 */
[----:B------:R2:W-:Y:S01]  /*4d70*/  @!P4 SYNCS.ARRIVE.TRANS64.RED.A0TR RZ, [UR13+0x100], R25 ;  /* 0x00010019ffffc9a7 */ /* 0x0005e2000830040d */
[----:B------:R-:W-:Y:S04]  /*4d80*/  UIADD3 UR13, UPT, UPT, UR14, 0x1, URZ ;  /* 0x000000010e0d7890 */ /* 0x000fe8000fffe0ff */
[----:B------:R-:W-:Y:S04]  /*4d90*/  UISETP.NE.AND UP1, UPT, UR13, 0x3, UPT ;  /* 0x000000030d00788c */ /* 0x000fe8000bf25270 */
[----:B------:R-:W-:Y:S02]  /*4da0*/  USEL UR14, URZ, 0x1, UP1 ;  /* 0x00000001ff0e7887 */ /* 0x000fe40008800000 */
[----:B------:R-:W-:Y:S02]  /*4db0*/  USEL UR13, UR13, URZ, UP1 ;  /* 0x000000ff0d0d7287 */ /* 0x000fe40008800000 */
[----:B------:R-:W-:Y:S02]  /*4dc0*/  UPLOP3.LUT UP1, UPT, UPT, UPT, UPT, 0x80, 0x8 ;  /* 0x000000000008789c */ /* 0x000fe40003f2f070 */
[----:B------:R-:W-:Y:S01]  /*4dd0*/  LOP3.LUT R29, R29, UR14, RZ, 0x3c, !PT ;  /* 0x0000000e1d1d7c12 */ /* 0x000fe2000f8e3cff */
[----:B------:R-:W-:Y:S01]  /*4de0*/  SYNCS.ARRIVE.TRANS64.RED.A1T0 RZ, [UR15], RZ ;  /* 0x000000ffffff79a7 */ /* 0x000fe2000810040f */
[----:B------:R-:W-:Y:S07]  /*4df0*/  @P3 BRA `(.L_x_89) ;  /* 0xfffffff4001c3947 */ /* 0x000fee000383ffff */
[----:B------:R-:W-:Y:S01]  /*4e00*/  UIADD3 UR7, UPT, UPT, UR7, 0x118, URZ ;  /* 0x0000011807077890 */ /* 0x000fe2000fffe0ff */
[----:B------:R-:W-:-:S03]  /*4e10*/  SHF.L.U32 R2, R29, 0x1f, RZ ;  /* 0x0000001f1d027819 */ /* 0x000fc600000006ff */
[----:B------:R-:W-:-:S09]  /*4e20*/  ULEA UR4, UR13, UR7, 0x3 ;  /* 0x000000070d047291 */ /* 0x000fd2000f8e18ff */
[----:B------:R-:W1:Y:S02]  /*4e30*/  SYNCS.PHASECHK.TRANS64.TRYWAIT P0, [UR4], R2 ;  /* 0x00000002ff0075a7 */ /* 0x000e640008001104 */
[----:B-1----:R-:W-:Y:S05]  /*4e40*/  @!P0 BRA `(.L_x_90) ;  /* 0x0000003800848947 */ /* 0x002fea0003800000 */
.L_x_186:
        /* <DEDUP_REMOVED lines=9> */
.L_x_188:
[----:B------:R-:W-:-:S04]  /*4ee0*/  UIADD3 UR5, UPT, UPT, UR5, 0x1, URZ ;  /* 0x0000000105057890 */ /* 0x000fc8000fffe0ff */
[----:B------:R-:W-:-:S04]  /*4ef0*/  UISETP.NE.AND UP0, UPT, UR5, 0x3, UPT ;  /* 0x000000030500788c */ /* 0x000fc8000bf05270 */
[----:B------:R-:W-:Y:S02]  /*4f00*/  USEL UR4, URZ, 0x1, UP0 ;  /* 0x00000001ff047887 */ /* 0x000fe40008000000 */
[----:B------:R-:W-:-:S04]  /*4f10*/  USEL UR5, UR5, URZ, UP0 ;  /* 0x000000ff05057287 */ /* 0x000fc80008000000 */
[----:B------:R-:W-:Y:S01]  /*4f20*/  ULEA UR5, UR5, UR7, 0x3 ;  /* 0x0000000705057291 */ /* 0x000fe2000f8e18ff */
[----:B-1----:R-:W-:-:S04]  /*4f30*/  LOP3.LUT R2, R29, UR4, RZ, 0x3c, !PT ;  /* 0x000000041d027c12 */ /* 0x002fc8000f8e3cff */
[----:B------:R-:W-:Y:S01]  /*4f40*/  SHF.L.U32 R2, R2, 0x1f, RZ ;  /* 0x0000001f02027819 */ /* 0x000fe200000006ff */
[----:B------:R-:W-:-:S07]  /*4f50*/  IMAD.U32 R0, RZ, RZ, UR5 ;  /* 0x00000005ff007e24 */ /* 0x000fce000f8e00ff */
.L_x_92:
[----:B-1----:R1:W3:Y:S02]  /*4f60*/  SYNCS.PHASECHK.TRANS64.TRYWAIT P0, [R0+URZ], R2 ;  /* 0x00000002000075a7 */ /* 0x0022e400080011ff */
[----:B---3--:R-:W-:Y:S05]  /*4f70*/  @!P0 NANOSLEEP.SYNCS 0x989680 ;  /* 0x009896800000895d */ /* 0x008fea0003900000 */
[----:B------:R-:W3:Y:S02]  /*4f80*/  @!P0 SYNCS.PHASECHK.TRANS64 P0, [R0+URZ], R2 ;  /* 0x00000002000085a7 */ /* 0x000ee400080010ff */
[----:B--23--:R-:W-:Y:S05]  /*4f90*/  @P0 EXIT ;  /* 0x000000000000094d */ /* 0x00cfea0003800000 */
[----:B------:R-:W-:Y:S05]  /*4fa0*/  BRA `(.L_x_92) ;  /* 0xfffffffc00ec7947 */ /* 0x000fea000383ffff */
.L_x_80:
[----:B------:R-:W-:-:S06]  /*4fb0*/  UISETP.GE.AND UP1, UPT, UR8, 0x4, UPT ;  /* 0x000000040800788c */ /* 0x000fcc000bf26270 */
[----:B------:R-:W-:-:S13]  /*4fc0*/  PLOP3.LUT P0, PT, PT, PT, UP1, 0x80, 0x8 ;  /* 0x000000000008781c */ /* 0x000fda0003f0f018 */
[----:B------:R-:W-:Y:S05]  /*4fd0*/  @!P0 EXIT ;  /* 0x000000000000894d */ /* 0x000fea0003800000 */
[----:B------:R-:W-:Y:S01]  /*4fe0*/  BAR.SYNC.DEFER_BLOCKING 0x6, 0xa0 ;  /* 0x0182800000007b1d */ /* 0x000fe20000010000 */
[C---:B------:R-:W-:Y:S01]  /*4ff0*/  IMAD.SHL.U32 R2, R93.reuse, 0x20, RZ ;  /* 0x000000205d027824 */ /* 0x040fe200078e00ff */
[C---:B------:R-:W-:Y:S01]  /*5000*/  LOP3.LUT R94, R93.reuse, 0x2, RZ, 0xc0, !PT ;  /* 0x000000025d5e7812 */ /* 0x040fe200078ec0ff */
[C---:B------:R-:W-:Y:S01]  /*5010*/  IMAD.SHL.U32 R99, R93.reuse, 0x4, RZ ;  /* 0x000000045d637824 */ /* 0x040fe200078e00ff */
[C---:B------:R-:W-:Y:S01]  /*5020*/  LOP3.LUT R100, R93.reuse, 0x60, RZ, 0xc0, !PT ;  /* 0x000000605d647812 */ /* 0x040fe200078ec0ff */
[C---:B------:R-:W-:Y:S01]  /*5030*/  IMAD.U32 R46, R93.reuse, 0x10000, RZ ;  /* 0x000100005d2e7824 */ /* 0x040fe200078e00ff */
[----:B------:R-:W-:Y:S02]  /*5040*/  UMOV UR48, 0x400 ;  /* 0x0000040000307882 */ /* 0x000fe40000000000 */
[----:B------:R-:W1:Y:S01]  /*5050*/  LDC R91, c[0x0][0x370] ;  /* 0x0000dc00ff5b7b82 */ /* 0x000e620000000800 */
[----:B------:R-:W-:Y:S01]  /*5060*/  ULEA UR48, UR37, UR48, 0x18 ;  /* 0x0000003025307291 */ /* 0x000fe2000f8ec0ff */
[----:B------:R-:W-:Y:S01]  /*5070*/  LOP3.LUT R3, R2, 0xc0, RZ, 0xc0, !PT ;  /* 0x000000c002037812 */ /* 0x000fe200078ec0ff */
[----:B------:R-:W-:Y:S01]  /*5080*/  IMAD.MOV.U32 R45, RZ, RZ, RZ ;  /* 0x000000ffff2d7224 */ /* 0x000fe200078e00ff */
[----:B------:R-:W-:Y:S01]  /*5090*/  LOP3.LUT R93, R93, 0x4, RZ, 0xc0, !PT ;  /* 0x000000045d5d7812 */ /* 0x000fe200078ec0ff */
[----:B------:R-:W-:Y:S01]  /*50a0*/  UIADD3 UR52, UPT, UPT, UR48, 0x200, URZ ;  /* 0x0000020030347890 */ /* 0x000fe2000fffe0ff */
[----:B------:R-:W-:-:S02]  /*50b0*/  LOP3.LUT R99, R3, 0x18, R99, 0xf8, !PT ;  /* 0x0000001803637812 */ /* 0x000fc400078ef863 */
[----:B------:R-:W-:Y:S01]  /*50c0*/  CS2R R96, SRZ ;  /* 0x0000000000607805 */ /* 0x000fe2000001ff00 */
[----:B------:R-:W2:Y:S01]  /*50d0*/  LDC R42, c[0x0][0xb0c] ;  /* 0x0002c300ff2a7b82 */ /* 0x000ea20000000800 */
[----:B------:R-:W-:Y:S01]  /*50e0*/  LOP3.LUT R46, R46, 0x600000, RZ, 0xc0, !PT ;  /* 0x006000002e2e7812 */ /* 0x000fe200078ec0ff */
[----:B------:R-:W-:Y:S01]  /*50f0*/  IMAD.MOV.U32 R103, RZ, RZ, RZ ;  /* 0x000000ffff677224 */ /* 0x000fe200078e00ff */
[----:B------:R-:W-:Y:S01]  /*5100*/  IADD3 R98, PT, PT, -R93, 0x2, RZ ;  /* 0x000000025d627810 */ /* 0x000fe20007ffe1ff */
[----:B------:R-:W-:Y:S01]  /*5110*/  IMAD.MOV R94, RZ, RZ, -R94 ;  /* 0x000000ffff5e7224 */ /* 0x000fe200078e0a5e */
[----:B------:R-:W-:Y:S01]  /*5120*/  LOP3.LUT R99, R99, 0xf20, R2, 0xf8, !PT ;  /* 0x00000f2063637812 */ /* 0x000fe200078ef802 */
[----:B------:R-:W-:Y:S01]  /*5130*/  IMAD.MOV R93, RZ, RZ, -R93 ;  /* 0x000000ffff5d7224 */ /* 0x000fe200078e0a5d */
[----:B------:R-:W4:Y:S01]  /*5140*/  LDCU.64 UR54, c[0x0][0x348] ;  /* 0x00006900ff3677ac */ /* 0x000f220008000a00 */
[----:B------:R-:W1:Y:S01]  /*5150*/  LDC R89, c[0x0][0xb20] ;  /* 0x0002c800ff597b82 */ /* 0x000e620000000800 */
[----:B------:R-:W3:Y:S01]  /*5160*/  LDS R0, [UR48+0x1f0] ;  /* 0x0001f030ff007984 */ /* 0x000ee20008000800 */
[----:B------:R-:W-:Y:S01]  /*5170*/  IMAD.SHL.U32 R98, R98, 0x10, RZ ;  /* 0x0000001062627824 */ /* 0x000fe200078e00ff */
[----:B------:R-:W-:Y:S01]  /*5180*/  LEA R99, R99, UR52, 0x1 ;  /* 0x0000003463637c11 */ /* 0x000fe2000f8e08ff */
[----:B------:R-:W-:Y:S01]  /*5190*/  UMOV UR51, 0x1 ;  /* 0x0000000100337882 */ /* 0x000fe20000000000 */
[----:B------:R-:W-:Y:S01]  /*51a0*/  UMOV UR56, URZ ;  /* 0x000000ff00387c82 */ /* 0x000fe20008000000 */
[----:B------:R-:W1:Y:S02]  /*51b0*/  LDCU.64 UR38, c[0x0][0x888] ;  /* 0x00011100ff2677ac */ /* 0x000e640008000a00 */
[----:B------:R-:W1:Y:S01]  /*51c0*/  LDC R41, c[0x0][0xb30] ;  /* 0x0002cc00ff297b82 */ /* 0x000e620000000800 */
[----:B------:R-:W1:Y:S01]  /*51d0*/  LDCU.64 UR44, c[0x0][0x890] ;  /* 0x00011200ff2c77ac */ /* 0x000e620008000a00 */
[----:B------:R-:W-:Y:S01]  /*51e0*/  UMOV UR50, URZ ;  /* 0x000000ff00327c82 */ /* 0x000fe20008000000 */
[----:B------:R-:W-:-:S05]  /*51f0*/  UMOV UR49, URZ ;  /* 0x000000ff00317c82 */ /* 0x000fca0008000000 */
[----:B------:R-:W1:Y:S08]  /*5200*/  LDC.64 R84, c[0x0][0xb10] ;  /* 0x0002c400ff547b82 */ /* 0x000e700000000a00 */
[----:B------:R-:W1:Y:S08]  /*5210*/  LDC.64 R38, c[0x0][0xb18] ;  /* 0x0002c600ff267b82 */ /* 0x000e700000000a00 */
[----:B------:R-:W1:Y:S08]  /*5220*/  LDC.64 R36, c[0x0][0xb28] ;  /* 0x0002ca00ff247b82 */ /* 0x000e700000000a00 */
[----:B------:R-:W1:Y:S01]  /*5230*/  LDC.64 R82, c[0x0][0x8b0] ;  /* 0x00022c00ff527b82 */ /* 0x000e620000000a00 */
[----:B---3--:R-:W-:-:S07]  /*5240*/  IMAD.IADD R46, R0, 0x1, R46 ;  /* 0x00000001002e7824 */ /* 0x008fce00078e022e */
[----:B------:R-:W3:Y:S08]  /*5250*/  LDC.64 R80, c[0x0][0x8a8] ;  /* 0x00022a00ff507b82 */ /* 0x000ef00000000a00 */
[----:B--2-4-:R-:W1:Y:S02]  /*5260*/  LDC R90, c[0x0][0x374] ;  /* 0x0000dd00ff5a7b82 */ /* 0x014e640000000800 */
.L_x_123:
[C---:B------:R-:W-:Y:S02]  /*5270*/  LEA R0, R103.reuse, UR48, 0x3 ;  /* 0x0000003067007c11 */ /* 0x040fe4000f8e18ff */
[----:B------:R-:W-:Y:S02]  /*5280*/  SHF.L.U32 R2, R96, 0x1f, RZ ;  /* 0x0000001f60027819 */ /* 0x000fe400000006ff */
[----:B------:R-:W-:Y:S02]  /*5290*/  LEA R16, R103, UR48, 0x4 ;  /* 0x0000003067107c11 */ /* 0x000fe4000f8e20ff */
[----:B------:R-:W2:Y:S02]  /*52a0*/  SYNCS.PHASECHK.TRANS64.TRYWAIT P0, [R0+URZ+0x140], R2 ;  /* 0x00014002000075a7 */ /* 0x000ea400080011ff */
[----:B--2---:R-:W-:Y:S05]  /*52b0*/  @!P0 BRA `(.L_x_93) ;  /* 0x0000003400988947 */ /* 0x004fea0003800000 */
.L_x_189:
[----:B------:R-:W4:Y:S01]  /*52c0*/  LDC.64 R10, c[0x0][0xb10] ;  /* 0x0002c400ff0a7b82 */ /* 0x000f220000000a00 */
[----:B------:R-:W3:Y:S01]  /*52d0*/  LDS.128 R16, [R16+0x1d0] ;  /* 0x0001d00010107984 */ /* 0x000ee20000000c00 */
[----:B-1----:R-:W-:Y:S01]  /*52e0*/  ISETP.NE.AND P1, PT, R41, 0x1, PT ;  /* 0x000000012900780c */ /* 0x002fe20003f25270 */
[----:B--2---:R-:W-:Y:S01]  /*52f0*/  VIADD R0, R0, 0x150 ;  /* 0x0000015000007836 */ /* 0x004fe20000000000 */
[----:B------:R-:W-:Y:S04]  /*5300*/  ISETP.GE.AND P0, PT, R40, 0x1, PT ;  /* 0x000000012800780c */ /* 0x000fe80003f06270 */
[----:B------:R-:W1:Y:S01]  /*5310*/  LDC.64 R8, c[0x0][0xb18] ;  /* 0x0002c600ff087b82 */ /* 0x000e620000000a00 */
[----:B------:R-:W-:Y:S01]  /*5320*/  PRMT R0, RZ, 0x654, R0 ;  /* 0x00000654ff007816 */ /* 0x000fe20000000000 */
[----:B------:R-:W-:Y:S01]  /*5330*/  @!PT LDS RZ, [RZ] ;  /* 0x00000000fffff984 */ /* 0x000fe20000000800 */
[----:B------:R-:W-:Y:S01]  /*5340*/  @!PT LDS RZ, [RZ] ;  /* 0x00000000fffff984 */ /* 0x000fe20000000800 */
[----:B------:R-:W-:Y:S01]  /*5350*/  @!PT LDS RZ, [RZ] ;  /* 0x00000000fffff984 */ /* 0x000fe20000000800 */
[----:B------:R-:W-:Y:S01]  /*5360*/  @!PT LDS RZ, [RZ] ;  /* 0x00000000fffff984 */ /* 0x000fe20000000800 */
[----:B------:R2:W-:Y:S06]  /*5370*/  MEMBAR.ALL.CTA ;  /* 0x0000000000007992 */ /* 0x0005ec0000008000 */
[----:B--2---:R-:W2:Y:S01]  /*5380*/  FENCE.VIEW.ASYNC.S ;  /* 0x00000000000073c6 */ /* 0x004ea20000000000 */
[----:B------:R-:W1:Y:S08]  /*5390*/  @!P1 LDC R12, c[0x0][0xb20] ;  /* 0x0002c800ff0c9b82 */ /* 0x000e700000000800 */
[----:B------:R-:W1:Y:S01]  /*53a0*/  @!P1 LDC R7, c[0x0][0xb0c] ;  /* 0x0002c300ff079b82 */ /* 0x000e620000000800 */
[----:B--2---:R2:W-:Y:S01]  /*53b0*/  SYNCS.ARRIVE.TRANS64.RED.A1T0 RZ, [R0+URZ], RZ ;  /* 0x000000ff00ff79a7 */ /* 0x0045e200081004ff */
[----:B---3--:R-:W-:Y:S04]  /*53c0*/  LOP3.LUT P4, RZ, R18, 0x1, RZ, 0xc0, !PT ;  /* 0x0000000112ff7812 */ /* 0x008fe8000788c0ff */
[----:B------:R-:W-:Y:S09]  /*53d0*/  P2R R101, PR, RZ, 0x10 ;  /* 0x00000010ff657803 */ /* 0x000ff20000000000 */
[----:B------:R-:W-:Y:S02]  /*53e0*/  @P4 MOV R44, R16 ;  /* 0x00000010002c4202 */ /* 0x000fe40000000f00 */
[----:B------:R-:W-:Y:S01]  /*53f0*/  @P4 LOP3.LUT R43, R17, 0xffff, RZ, 0xc0, !PT ;  /* 0x0000ffff112b4812 */ /* 0x000fe200078ec0ff */
[----:B--2-4-:R-:W-:Y:S06]  /*5400*/  @!P0 BRA `(.L_x_94) ;  /* 0x0000000000a48947 */ /* 0x014fec0003800000 */
[----:B------:R-:W-:Y:S01]  /*5410*/  IMAD.HI.U32 R0, R90, R39, RZ ;  /* 0x000000275a007227 */ /* 0x000fe200078e00ff */
[----:B------:R-:W-:Y:S02]  /*5420*/  ISETP.NE.AND P0, PT, R38, 0x1, PT ;  /* 0x000000012600780c */ /* 0x000fe40003f05270 */
[----:B------:R-:W-:Y:S01]  /*5430*/  ISETP.NE.AND P2, PT, R40, 0x1, PT ;  /* 0x000000012800780c */ /* 0x000fe20003f45270 */
[----:B------:R-:W-:Y:S01]  /*5440*/  IMAD.HI.U32 R4, R91, R84, RZ ;  /* 0x000000545b047227 */ /* 0x000fe200078e00ff */
[----:B------:R-:W-:Y:S02]  /*5450*/  SHF.R.U32.HI R0, RZ, R89, R0 ;  /* 0x00000059ff007219 */ /* 0x000fe40000011600 */
[----:B------:R-:W-:Y:S01]  /*5460*/  ISETP.NE.AND P3, PT, R42, 0x1, PT ;  /* 0x000000012a00780c */ /* 0x000fe20003f65270 */
[----:B------:R-:W-:Y:S01]  /*5470*/  IMAD.HI.U32 R6, R43, R39, RZ ;  /* 0x000000272b067227 */ /* 0x000fe200078e00ff */
[-C--:B------:R-:W-:Y:S02]  /*5480*/  SHF.R.U32.HI R4, RZ, R85.reuse, R4 ;  /* 0x00000055ff047219 */ /* 0x080fe40000011604 */
[----:B------:R-:W-:Y:S01]  /*5490*/  SEL R0, R90, R0, !P0 ;  /* 0x000000005a007207 */ /* 0x000fe20004000000 */
[----:B------:R-:W-:Y:S01]  /*54a0*/  IMAD.HI.U32 R5, R44, R84, RZ ;  /* 0x000000542c057227 */ /* 0x000fe200078e00ff */
[----:B------:R-:W-:Y:S03]  /*54b0*/  SEL R4, R91, R4, !P3 ;  /* 0x000000045b047207 */ /* 0x000fe60005800000 */
[-C--:B------:R-:W-:Y:S01]  /*54c0*/  IMAD.HI.U32 R3, R0, R36.reuse, RZ ;  /* 0x0000002400037227 */ /* 0x080fe200078e00ff */
[----:B------:R-:W-:Y:S03]  /*54d0*/  SHF.R.U32.HI R5, RZ, R85, R5 ;  /* 0x00000055ff057219 */ /* 0x000fe60000011605 */
[----:B------:R-:W-:Y:S01]  /*54e0*/  IMAD.HI.U32 R2, R4, R36, RZ ;  /* 0x0000002404027227 */ /* 0x000fe200078e00ff */
[----:B------:R-:W-:Y:S02]  /*54f0*/  @P2 SHF.R.U32.HI R0, RZ, R37, R3 ;  /* 0x00000025ff002219 */ /* 0x000fe40000011603 */
[----:B------:R-:W-:Y:S02]  /*5500*/  SHF.R.U32.HI R3, RZ, R89, R6 ;  /* 0x00000059ff037219 */ /* 0x000fe40000011606 */
[----:B------:R-:W-:Y:S01]  /*5510*/  @P2 SHF.R.U32.HI R4, RZ, R37, R2 ;  /* 0x00000025ff042219 */ /* 0x000fe20000011602 */
[----:B------:R-:W-:Y:S01]  /*5520*/  IMAD R0, R40, R0, RZ ;  /* 0x0000000028007224 */ /* 0x000fe200078e02ff */
[----:B------:R-:W-:Y:S02]  /*5530*/  SEL R3, R43, R3, !P0 ;  /* 0x000000032b037207 */ /* 0x000fe40004000000 */
[----:B------:R-:W-:Y:S01]  /*5540*/  SEL R2, R44, R5, !P3 ;  /* 0x000000052c027207 */ /* 0x000fe20005800000 */
[----:B------:R-:W-:Y:S01]  /*5550*/  IMAD R5, R40, R4, RZ ;  /* 0x0000000428057224 */ /* 0x000fe200078e02ff */
[C---:B------:R-:W-:Y:S01]  /*5560*/  ISETP.GE.AND P0, PT, R3.reuse, R0, PT ;  /* 0x000000000300720c */ /* 0x040fe20003f06270 */
[C---:B------:R-:W-:Y:S03]  /*5570*/  IMAD.HI.U32 R0, R3.reuse, R36, RZ ;  /* 0x0000002403007227 */ /* 0x040fe600078e00ff */
[C---:B------:R-:W-:Y:S02]  /*5580*/  ISETP.GE.OR P0, PT, R2.reuse, R5, P0 ;  /* 0x000000050200720c */ /* 0x040fe40000706670 */
[----:B------:R-:W-:Y:S04]  /*5590*/  SHF.R.U32.HI R0, RZ, R37, R0 ;  /* 0x00000025ff007219 */ /* 0x000fe80000011600 */
[C---:B------:R-:W-:Y:S05]  /*55a0*/  SEL R6, R3.reuse, R0, !P2 ;  /* 0x0000000003067207 */ /* 0x040fea0005000000 */
        /* <DEDUP_REMOVED lines=14> */
[----:B------:R-:W-:Y:S07]  /*5690*/  IMAD R43, R3, R38, R43 ;  /* 0x00000026032b7224 */ /* 0x000fee00078e022b */
.L_x_94:
[----:B-1----:R-:W-:Y:S01]  /*56a0*/  @!P1 ISETP.NE.AND P0, PT, R8, 0x1, PT ;  /* 0x000000010800980c */ /* 0x002fe20003f05270 */
[----:B------:R-:W-:Y:S01]  /*56b0*/  @!P1 IMAD.HI.U32 R0, R44, R10, RZ ;  /* 0x0000000a2c009227 */ /* 0x000fe200078e00ff */
[----:B------:R-:W-:Y:S01]  /*56c0*/  @!P1 ISETP.NE.AND P2, PT, R7, 0x1, PT ;  /* 0x000000010700980c */ /* 0x000fe20003f45270 */
[----:B------:R-:W-:Y:S01]  /*56d0*/  ULOP3.LUT UP0, URZ, UR52, 0x1b0, URZ, 0xc0, !UPT ;  /* 0x000001b034ff7892 */ /* 0x000fe2000f80c0ff */
[----:B------:R-:W-:Y:S01]  /*56e0*/  R2UR UR42, R15 ;  /* 0x000000000f2a72ca */ /* 0x000fe200000e0000 */
[----:B------:R-:W-:Y:S01]  /*56f0*/  @!P1 IMAD.HI.U32 R2, R43, R9, RZ ;  /* 0x000000092b029227 */ /* 0x000fe200078e00ff */
[----:B------:R-:W-:Y:S02]  /*5700*/  @!P1 SHF.R.U32.HI R0, RZ, R11, R0 ;  /* 0x0000000bff009219 */ /* 0x000fe40000011600 */
[----:B------:R-:W-:Y:S01]  /*5710*/  R2UR UR41, R14 ;  /* 0x000000000e2972ca */ /* 0x000fe200000e0000 */
[----:B------:R-:W-:Y:S01]  /*5720*/  VIADD R103, R103, 0x1 ;  /* 0x0000000167677836 */ /* 0x000fe20000000000 */
[----:B------:R-:W-:Y:S02]  /*5730*/  @!P1 SHF.R.U32.HI R2, RZ, R12, R2 ;  /* 0x0000000cff029219 */ /* 0x000fe40000011602 */
[----:B------:R-:W-:Y:S02]  /*5740*/  @!P1 SEL R3, R44, R0, !P2 ;  /* 0x000000002c039207 */ /* 0x000fe40005000000 */
[----:B------:R-:W-:Y:S02]  /*5750*/  @!P1 SEL R2, R43, R2, !P0 ;  /* 0x000000022b029207 */ /* 0x000fe40004000000 */
[----:B------:R-:W-:Y:S01]  /*5760*/  @P4 SHF.R.U32.HI R95, RZ, 0x10, R17 ;  /* 0x00000010ff5f4819 */ /* 0x000fe20000011611 */
[----:B------:R-:W-:Y:S02]  /*5770*/  USHF.L.U32 UR42, UR42, 0x7, URZ ;  /* 0x000000072a2a7899 */ /* 0x000fe400080006ff */
[----:B------:R-:W-:Y:S02]  /*5780*/  @!P1 IMAD.IADD R0, R2, 0x1, -R3 ;  /* 0x0000000102009824 */ /* 0x000fe400078e0a03 */
[----:B------:R-:W-:Y:S01]  /*5790*/  @!P1 IMAD.IADD R2, R3, 0x1, -R2 ;  /* 0x0000000103029824 */ /* 0x000fe200078e0a02 */
[----:B------:R-:W-:Y:S01]  /*57a0*/  USHF.L.U32 UR41, UR41, 0x6, URZ ;  /* 0x0000000629297899 */ /* 0x000fe200080006ff */
[----:B------:R-:W-:Y:S02]  /*57b0*/  @!P1 IMAD R44, R0, R7, R44 ;  /* 0x00000007002c9224 */ /* 0x000fe400078e022c */
[----:B------:R-:W-:Y:S01]  /*57c0*/  @!P1 IMAD R43, R2, R8, R43 ;  /* 0x00000008022b9224 */ /* 0x000fe200078e022b */
[----:B------:R-:W-:Y:S08]  /*57d0*/  BRA.U !UP0, `(.L_x_95) ;  /* 0x00000001087c7547 */ /* 0x000ff0000b800000 */
[----:B------:R-:W1:Y:S01]  /*57e0*/  LDCU.64 UR8, c[0x4][0x80] ;  /* 0x01001000ff0877ac */ /* 0x000e620008000a00 */
[----:B------:R-:W-:Y:S01]  /*57f0*/  MOV R2, 0x0 ;  /* 0x0000000000027802 */ /* 0x000fe20000000f00 */
[----:B------:R-:W-:Y:S02]  /*5800*/  HFMA2 R12, -RZ, RZ, 0, 5.9604644775390625e-08 ;  /* 0x00000001ff0c7431 */ /* 0x000fe400000001ff */
[----:B------:R-:W-:Y:S01]  /*5810*/  IMAD.MOV.U32 R8, RZ, RZ, 0x70 ;  /* 0x00000070ff087424 */ /* 0x000fe200078e00ff */
[----:B------:R2:W3:Y:S01]  /*5820*/  LDC.64 R14, c[0x4][R2] ;  /* 0x01000000020e7b82 */ /* 0x0004e20000000a00 */
[----:B------:R-:W4:Y:S01]  /*5830*/  LDCU.64 UR6, c[0x4][0x88] ;  /* 0x01001100ff0677ac */ /* 0x000f220008000a00 */
[----:B------:R-:W-:Y:S01]  /*5840*/  IMAD.MOV.U32 R13, RZ, RZ, RZ ;  /* 0x000000ffff0d7224 */ /* 0x000fe200078e00ff */
[----:B------:R-:W2:Y:S01]  /*5850*/  LDCU.64 UR4, c[0x4][0x8] ;  /* 0x01000100ff0477ac */ /* 0x000ea20008000a00 */
[----:B-1----:R-:W-:Y:S01]  /*5860*/  MOV R5, UR9 ;  /* 0x0000000900057c02 */ /* 0x002fe20008000f00 */
[----:B------:R-:W-:Y:S01]  /*5870*/  IMAD.U32 R4, RZ, RZ, UR8 ;  /* 0x00000008ff047e24 */ /* 0x000fe2000f8e00ff */
[----:B----4-:R-:W-:Y:S01]  /*5880*/  MOV R7, UR7 ;  /* 0x0000000700077c02 */ /* 0x010fe20008000f00 */
[----:B------:R-:W-:Y:S01]  /*5890*/  IMAD.U32 R6, RZ, RZ, UR6 ;  /* 0x00000006ff067e24 */ /* 0x000fe2000f8e00ff */
[----:B--2---:R-:W-:Y:S01]  /*58a0*/  MOV R11, UR5 ;  /* 0x00000005000b7c02 */ /* 0x004fe20008000f00 */
[----:B------:R-:W-:Y:S02]  /*58b0*/  IMAD.U32 R10, RZ, RZ, UR4 ;  /* 0x00000004ff0a7e24 */ /* 0x000fe4000f8e00ff */
[----:B------:R-:W-:Y:S07]  /*58c0*/  LEPC R20, `(.L_x_96) ;  /* 0x000000001014794e */ /* 0x000fee0000000000 */
[----:B---3-5:R-:W-:Y:S05]  /*58d0*/  CALL.ABS.NOINC R14 ;  /* 0x000000000e007343 */ /* 0x028fea0003c00000 */
.L_x_96:
[----:B------:R-:W1:Y:S01]  /*58e0*/  LDCU.64 UR8, c[0x4][0x80] ;  /* 0x01001000ff0877ac */ /* 0x000e620008000a00 */
[----:B------:R-:W2:Y:S01]  /*58f0*/  LDC.64 R2, c[0x4][R2] ;  /* 0x0100000002027b82 */ /* 0x000ea20000000a00 */
[----:B------:R-:W-:Y:S02]  /*5900*/  HFMA2 R12, -RZ, RZ, 0, 5.9604644775390625e-08 ;  /* 0x00000001ff0c7431 */ /* 0x000fe400000001ff */
[----:B------:R-:W-:Y:S02]  /*5910*/  IMAD.MOV.U32 R8, RZ, RZ, 0x70 ;  /* 0x00000070ff087424 */ /* 0x000fe400078e00ff */
[----:B------:R-:W-:Y:S01]  /*5920*/  IMAD.MOV.U32 R13, RZ, RZ, RZ ;  /* 0x000000ffff0d7224 */ /* 0x000fe200078e00ff */
[----:B------:R-:W3:Y:S01]  /*5930*/  LDCU.64 UR6, c[0x4][0x88] ;  /* 0x01001100ff0677ac */ /* 0x000ee20008000a00 */
[----:B------:R-:W4:Y:S01]  /*5940*/  LDCU.64 UR4, c[0x4][0x8] ;  /* 0x01000100ff0477ac */ /* 0x000f220008000a00 */
[----:B-1----:R-:W-:Y:S02]  /*5950*/  MOV R4, UR8 ;  /* 0x0000000800047c02 */ /* 0x002fe40008000f00 */
[----:B------:R-:W-:Y:S02]  /*5960*/  MOV R5, UR9 ;  /* 0x0000000900057c02 */ /* 0x000fe40008000f00 */
[----:B---3--:R-:W-:Y:S01]  /*5970*/  MOV R7, UR7 ;  /* 0x0000000700077c02 */ /* 0x008fe20008000f00 */
[----:B------:R-:W-:Y:S01]  /*5980*/  IMAD.U32 R6, RZ, RZ, UR6 ;  /* 0x00000006ff067e24 */ /* 0x000fe2000f8e00ff */
[----:B----4-:R-:W-:Y:S01]  /*5990*/  MOV R11, UR5 ;  /* 0x00000005000b7c02 */ /* 0x010fe20008000f00 */
[----:B------:R-:W-:Y:S02]  /*59a0*/  IMAD.U32 R10, RZ, RZ, UR4 ;  /* 0x00000004ff0a7e24 */ /* 0x000fe4000f8e00ff */
[----:B------:R-:W-:Y:S07]  /*59b0*/  LEPC R20, `(.L_x_95) ;  /* 0x000000001014794e */ /* 0x000fee0000000000 */
[----:B--2---:R-:W-:Y:S05]  /*59c0*/  CALL.ABS.NOINC R2 ;  /* 0x0000000002007343 */ /* 0x004fea0003c00000 */
.L_x_95:
[----:B------:R-:W-:Y:S01]  /*59d0*/  ISETP.NE.U32.AND P4, PT, R82, RZ, PT ;  /* 0x000000ff5200720c */ /* 0x000fe20003f85070 */
[----:B------:R-:W-:Y:S01]  /*59e0*/  UISETP.NE.AND UP2, UPT, UR53, URZ, UPT ;  /* 0x000000ff3500728c */ /* 0x000fe2000bf45270 */
[----:B------:R-:W-:Y:S01]  /*59f0*/  ISETP.NE.U32.AND P2, PT, RZ, UR38, PT ;  /* 0x00000026ff007c0c */ /* 0x000fe2000bf45070 */
[----:B------:R-:W-:Y:S01]  /*5a00*/  UISETP.NE.U32.AND UP1, UPT, UR44, URZ, UPT ;  /* 0x000000ff2c00728c */ /* 0x000fe2000bf25070 */
[----:B------:R-:W-:Y:S01]  /*5a10*/  ISETP.NE.AND.EX P4, PT, R83, RZ, PT, P4 ;  /* 0x000000ff5300720c */ /* 0x000fe20003f85340 */
[----:B------:R-:W-:Y:S01]  /*5a20*/  UPLOP3.LUT UP0, UPT, UPT, UPT, UPT, 0x40, 0x4 ;  /* 0x000000000004789c */ /* 0x000fe20003f0e870 */
[----:B------:R-:W-:Y:S01]  /*5a30*/  ISETP.NE.AND.EX P2, PT, RZ, UR39, PT, P2 ;  /* 0x00000027ff007c0c */ /* 0x000fe2000bf45320 */
[----:B------:R-:W-:Y:S01]  /*5a40*/  UISETP.NE.AND.EX UP1, UPT, UR45, URZ, UPT, UP1 ;  /* 0x000000ff2d00728c */ /* 0x000fe2000bf25310 */
[----:B------:R-:W-:Y:S04]  /*5a50*/  PLOP3.LUT P1, PT, PT, PT, UP2, 0x80, 0x8 ;  /* 0x000000000008781c */ /* 0x000fe80003f2f028 */
[----:B------:R-:W-:Y:S06]  /*5a60*/  @UP2 UPLOP3.LUT UP0, UPT, UPT, UPT, UP1, 0x80, 0x8 ;  /* 0x000000000008289c */ /* 0x000fec0003f0f010 */
[----:B------:R-:W-:Y:S01]  /*5a70*/  PLOP3.LUT P0, PT, PT, PT, UP0, 0x80, 0x8 ;  /* 0x000000000008781c */ /* 0x000fe20003f0f008 */
[----:B------:R-:W-:Y:S01]  /*5a80*/  @!UPT UIADD3 URZ, UPT, UPT, URZ, URZ, URZ ;  /* 0x000000fffffff290 */ /* 0x000fe2000fffe0ff */
[----:B------:R-:W-:Y:S11]  /*5a90*/  BRA.U !UP1, `(.L_x_97) ;  /* 0x0000000109387547 */ /* 0x000ff6000b800000 */
[----:B------:R-:W-:Y:S01]  /*5aa0*/  UISETP.NE.U32.AND UP0, UPT, UR38, URZ, UPT ;  /* 0x000000ff2600728c */ /* 0x000fe2000bf05070 */
[----:B------:R-:W-:Y:S02]  /*5ab0*/  HFMA2 R0, -RZ, RZ, 0, 5.9604644775390625e-08 ;  /* 0x00000001ff007431 */ /* 0x000fe400000001ff */
[----:B------:R-:W-:Y:S01]  /*5ac0*/  IMAD.MOV.U32 R88, RZ, RZ, 0x1 ;  /* 0x00000001ff587424 */ /* 0x000fe200078e00ff */
[----:B------:R-:W-:Y:S06]  /*5ad0*/  UISETP.NE.AND.EX UP0, UPT, UR39, URZ, UPT, UP0 ;  /* 0x000000ff2700728c */ /* 0x000fec000bf05300 */
[----:B------:R-:W-:Y:S05]  /*5ae0*/  PLOP3.LUT P3, PT, PT, PT, UP0, 0x80, 0x8 ;  /* 0x000000000008781c */ /* 0x000fea0003f6f008 */
[----:B------:R-:W1:Y:S01]  /*5af0*/  @UP0 LDCU.64 UR6, c[0x0][0x888] ;  /* 0x00011100ff0607ac */ /* 0x000e620008000a00 */
[----:B------:R-:W-:Y:S07]  /*5b00*/  @UP0 UIMAD UR4, UR36, UR44, URZ ;  /* 0x0000002c240402a4 */ /* 0x000fee000f8e02ff */
[----:B------:R-:W-:Y:S01]  /*5b10*/  @!P3 PRMT R88, R0, 0x7610, R88 ;  /* 0x000076100058b816 */ /* 0x000fe20000000058 */
[----:B-1----:R-:W-:Y:S03]  /*5b20*/  @UP0 UIMAD.WIDE UR6, UR4, 0x4, UR6 ;  /* 0x00000004040608a5 */ /* 0x002fe6000f8e0206 */
[----:B------:R-:W1:Y:S03]  /*5b30*/  @!UP0 LDCU UR4, c[0x0][0x880] ;  /* 0x00011000ff0487ac */ /* 0x000e660008000800 */
[----:B------:R-:W-:Y:S01]  /*5b40*/  IMAD.U32 R2, RZ, RZ, UR6 ;  /* 0x00000006ff027e24 */ /* 0x000fe2000f8e00ff */
[----:B------:R-:W-:Y:S05]  /*5b50*/  MOV R3, UR7 ;  /* 0x0000000700037c02 */ /* 0x000fea0008000f00 */
[----:B-----5:R2:W5:Y:S02]  /*5b60*/  @P3 LDG.E R49, desc[UR46][R2.64] ;  /* 0x0000002e02313981 */ /* 0x020564000c1e1900 */
[----:B-12---:R-:W-:Y:S02]  /*5b70*/  @!P3 IMAD.U32 R49, RZ, RZ, UR4 ;  /* 0x00000004ff31be24 */ /* 0x006fe4000f8e00ff */
.L_x_97:
[----:B------:R-:W-:Y:S05]  /*5b80*/  @!P4 BRA `(.L_x_98) ;  /* 0x000000000020c947 */ /* 0x000fea0003800000 */
[----:B------:R-:W-:Y:S04]  /*5b90*/  ISETP.NE.U32.AND P3, PT, R80, RZ, PT ;  /* 0x000000ff5000720c */ /* 0x000fe80003f65070 */
[----:B------:R-:W-:Y:S11]  /*5ba0*/  ISETP.NE.AND.EX P3, PT, R81, RZ, PT, P3 ;  /* 0x000000ff5100720c */ /* 0x000ff60003f65330 */
[----:B------:R-:W-:Y:S02]  /*5bb0*/  @!UPT UIADD3 URZ, UPT, UPT, URZ, URZ, URZ ;  /* 0x000000fffffff290 */ /* 0x000fe4000fffe0ff */
[----:B------:R-:W1:Y:S01]  /*5bc0*/  @P3 LDC.64 R2, c[0x0][0x8a8] ;  /* 0x00022a00ff023b82 */ /* 0x000e620000000a00 */
[----:B------:R-:W-:Y:S04]  /*5bd0*/  @P3 IMAD R0, R82, UR36, RZ ;  /* 0x0000002452003c24 */ /* 0x000fe8000f8e02ff */
[----:B-1----:R-:W-:Y:S05]  /*5be0*/  @P3 IMAD.WIDE R2, R0, 0x4, R2 ;  /* 0x0000000400023825 */ /* 0x002fea00078e0202 */
[----:B-----5:R1:W5:Y:S02]  /*5bf0*/  @P3 LDG.E R47, desc[UR46][R2.64] ;  /* 0x0000002e022f3981 */ /* 0x020364000c1e1900 */
[----:B-1----:R-:W2:Y:S02]  /*5c00*/  @!P3 LDC R47, c[0x0][0x8a0] ;  /* 0x00022800ff2fbb82 */ /* 0x002ea40000000800 */
.L_x_98:
[----:B-----5:R-:W-:Y:S01]  /*5c10*/  FSETP.NEU.AND P3, PT, R49, RZ, PT ;  /* 0x000000ff3100720b */ /* 0x020fe20003f6d000 */
[----:B------:R-:W-:Y:S01]  /*5c20*/  ULOP3.LUT UR4, UR51, 0x1, URZ, 0x3c, !UPT ;  /* 0x0000000133047892 */ /* 0x000fe2000f8e3cff */
[----:B------:R-:W-:Y:S01]  /*5c30*/  SEL R4, RZ, 0xffffffff, P2 ;  /* 0xffffffffff047807 */ /* 0x000fe20001000000 */
[----:B------:R-:W-:Y:S01]  /*5c40*/  IMAD.U32 R72, RZ, RZ, UR56 ;  /* 0x00000038ff487e24 */ /* 0x000fe2000f8e00ff */
[----:B------:R-:W-:Y:S01]  /*5c50*/  @P1 LOP3.LUT P2, RZ, R88, 0xff, RZ, 0xc0, !PT ;  /* 0x000000ff58ff1812 */ /* 0x000fe2000784c0ff */
[----:B------:R-:W-:Y:S01]  /*5c60*/  IMAD.SHL.U32 R106, R94, 0x10, RZ ;  /* 0x000000105e6a7824 */ /* 0x000fe200078e00ff */
[----:B------:R-:W-:Y:S01]  /*5c70*/  @P1 SEL R0, RZ, 0xffffffff, P3 ;  /* 0xffffffffff001807 */ /* 0x000fe20001800000 */
[----:B------:R-:W-:Y:S01]  /*5c80*/  IMAD.U32 R107, RZ, RZ, UR4 ;  /* 0x00000004ff6b7e24 */ /* 0x000fe2000f8e00ff */
[----:B------:R-:W-:Y:S01]  /*5c90*/  LEA R73, R45, UR48, 0x3 ;  /* 0x000000302d497c11 */ /* 0x000fe2000f8e18ff */
[----:B------:R-:W-:Y:S01]  /*5ca0*/  IMAD.SHL.U32 R72, R72, 0x2000, RZ ;  /* 0x0000200048487824 */ /* 0x000fe200078e00ff */
[----:B------:R-:W-:Y:S01]  /*5cb0*/  @P0 SEL R0, R4, R0, !P2 ;  /* 0x0000000004000207 */ /* 0x000fe20005000000 */
[----:B------:R-:W-:Y:S01]  /*5cc0*/  IMAD.SHL.U32 R105, R93, 0x10, RZ ;  /* 0x000000105d697824 */ /* 0x000fe200078e00ff */
[----:B------:R-:W-:Y:S01]  /*5cd0*/  PLOP3.LUT P2, PT, PT, PT, UP1, 0x80, 0x8 ;  /* 0x000000000008781c */ /* 0x000fe20003f4f018 */
[----:B------:R-:W-:Y:S01]  /*5ce0*/  IMAD.IADD R67, R99, 0x1, R72 ;  /* 0x0000000163437824 */ /* 0x000fe200078e0248 */
[----:B------:R-:W-:Y:S01]  /*5cf0*/  @P1 LOP3.LUT R0, R0, 0x1, RZ, 0xc0, !PT ;  /* 0x0000000100001812 */ /* 0x000fe200078ec0ff */
[----:B------:R-:W-:Y:S01]  /*5d00*/  BSSY B1, `(.L_x_99) ;  /* 0x0000039000017945 */ /* 0x000fe20003800000 */
[----:B------:R-:W-:Y:S01]  /*5d10*/  LOP3.LUT P4, R102, R88, 0xff, RZ, 0xc0, !PT ;  /* 0x000000ff58667812 */ /* 0x000fe2000788c0ff */
[----:B------:R-:W-:Y:S01]  /*5d20*/  IMAD.IADD R66, R67, 0x1, R106 ;  /* 0x0000000143427824 */ /* 0x000fe200078e026a */
[----:B------:R-:W-:Y:S01]  /*5d30*/  ISETP.NE.U32.OR P5, PT, R0, 0x1, !P1 ;  /* 0x000000010000780c */ /* 0x000fe20004fa5470 */
[----:B------:R-:W-:Y:S01]  /*5d40*/  IMAD.U32 R0, RZ, RZ, UR56 ;  /* 0x00000038ff007e24 */ /* 0x000fe2000f8e00ff */
[----:B------:R-:W-:Y:S01]  /*5d50*/  SEL R3, RZ, 0xffffffff, P3 ;  /* 0xffffffffff037807 */ /* 0x000fe20001800000 */
[----:B------:R-:W-:Y:S01]  /*5d60*/  IMAD.MOV.U32 R75, RZ, RZ, 0x1 ;  /* 0x00000001ff4b7424 */ /* 0x000fe200078e00ff */
[----:B------:R-:W-:Y:S01]  /*5d70*/  P2R R104, PR, RZ, 0x20 ;  /* 0x00000020ff687803 */ /* 0x000fe20000000000 */
[----:B------:R-:W-:Y:S01]  /*5d80*/  IMAD R48, R45, 0x40, R46 ;  /* 0x000000402d307824 */ /* 0x000fe200078e022e */
[----:B------:R-:W-:Y:S01]  /*5d90*/  LEA R0, R0, UR48, 0x3 ;  /* 0x0000003000007c11 */ /* 0x000fe2000f8e18ff */
[----:B------:R-:W-:Y:S01]  /*5da0*/  IMAD.U32 R74, RZ, RZ, UR56 ;  /* 0x00000038ff4a7e24 */ /* 0x000fe2000f8e00ff */
[----:B------:R-:W-:Y:S02]  /*5db0*/  @P2 SEL R3, R4, R3, !P4 ;  /* 0x0000000304032207 */ /* 0x000fe40006000000 */
[----:B------:R-:W-:Y:S02]  /*5dc0*/  CS2R R78, SRZ ;  /* 0x00000000004e7805 */ /* 0x000fe4000001ff00 */
[----:B------:R-:W-:Y:S02]  /*5dd0*/  CS2R R76, SRZ ;  /* 0x00000000004c7805 */ /* 0x000fe4000001ff00 */
[----:B------:R-:W-:Y:S02]  /*5de0*/  CS2R R70, SRZ ;  /* 0x0000000000467805 */ /* 0x000fe4000001ff00 */
[----:B------:R-:W-:Y:S02]  /*5df0*/  LOP3.LUT R3, R3, 0x1, RZ, 0xc0, !PT ;  /* 0x0000000103037812 */ /* 0x000fe400078ec0ff */
[----:B------:R-:W-:Y:S02]  /*5e00*/  CS2R R68, SRZ ;  /* 0x0000000000447805 */ /* 0x000fe4000001ff00 */
[----:B------:R-:W-:Y:S02]  /*5e10*/  @P5 SHF.L.U32 R2, R107, 0x1f, RZ ;  /* 0x0000001f6b025819 */ /* 0x000fe400000006ff */
[----:B------:R-:W-:Y:S02]  /*5e20*/  CS2R R62, SRZ ;  /* 0x00000000003e7805 */ /* 0x000fe4000001ff00 */
[----:B------:R-:W-:Y:S02]  /*5e30*/  ISETP.NE.U32.AND P2, PT, R3, 0x1, PT ;  /* 0x000000010300780c */ /* 0x000fe40003f45070 */
[----:B------:R-:W-:Y:S01]  /*5e40*/  CS2R R60, SRZ ;  /* 0x00000000003c7805 */ /* 0x000fe2000001ff00 */
[----:B------:R1:W3:Y:S01]  /*5e50*/  @P5 SYNCS.PHASECHK.TRANS64.TRYWAIT P1, [R0+URZ+0x100], R2 ;  /* 0x00010002000055a7 */ /* 0x0002e200080211ff */
[----:B------:R-:W-:Y:S02]  /*5e60*/  CS2R R58, SRZ ;  /* 0x00000000003a7805 */ /* 0x000fe4000001ff00 */
[----:B------:R-:W-:Y:S02]  /*5e70*/  P2R R108, PR, RZ, 0x4 ;  /* 0x00000004ff6c7803 */ /* 0x000fe40000000000 */
[----:B------:R-:W-:Y:S01]  /*5e80*/  CS2R R56, SRZ ;  /* 0x0000000000387805 */ /* 0x000fe2000001ff00 */
[----:B------:R-:W-:Y:S02]  /*5e90*/  IMAD.IADD R65, R67, 0x1, R105 ;  /* 0x0000000143417824 */ /* 0x000fe400078e0269 */
[----:B------:R-:W-:Y:S01]  /*5ea0*/  IMAD.IADD R64, R98, 0x1, R66 ;  /* 0x0000000162407824 */ /* 0x000fe200078e0242 */
[----:B-1----:R-:W-:Y:S04]  /*5eb0*/  SHF.L.U32 R2, R97, 0x1f, RZ ;  /* 0x0000001f61027819 */ /* 0x002fe800000006ff */
[----:B------:R1:W4:Y:S01]  /*5ec0*/  SYNCS.PHASECHK.TRANS64.TRYWAIT P0, [R73+URZ+0x160], R2 ;  /* 0x00016002490075a7 */ /* 0x00032200080011ff */
[----:B---3--:R-:W-:Y:S01]  /*5ed0*/  @P5 SEL R75, RZ, 0x1, !P1 ;  /* 0x00000001ff4b5807 */ /* 0x008fe20004800000 */
[----:B-1----:R-:W-:Y:S06]  /*5ee0*/  @!P5 BRA `(.L_x_100) ;  /* 0x000000000068d947 */ /* 0x002fec0003800000 */
[----:B------:R-:W-:Y:S01]  /*5ef0*/  ISETP.NE.AND P1, PT, R75, RZ, PT ;  /* 0x000000ff4b00720c */ /* 0x000fe20003f25270 */
[----:B------:R-:W-:Y:S01]  /*5f00*/  BSSY B0, `(.L_x_101) ;  /* 0x000000d000007945 */ /* 0x000fe20003800000 */
[----:B------:R-:W-:Y:S02]  /*5f10*/  CS2R R58, SRZ ;  /* 0x00000000003a7805 */ /* 0x000fe4000001ff00 */
[----:B------:R-:W-:Y:S02]  /*5f20*/  CS2R R56, SRZ ;  /* 0x0000000000387805 */ /* 0x000fe4000001ff00 */
[----:B------:R-:W-:Y:S02]  /*5f30*/  CS2R R62, SRZ ;  /* 0x00000000003e7805 */ /* 0x000fe4000001ff00 */
[----:B------:R-:W-:Y:S02]  /*5f40*/  CS2R R60, SRZ ;  /* 0x00000000003c7805 */ /* 0x000fe4000001ff00 */
[----:B------:R-:W-:Y:S02]  /*5f50*/  CS2R R70, SRZ ;  /* 0x0000000000467805 */ /* 0x000fe4000001ff00 */
[----:B------:R-:W-:Y:S02]  /*5f60*/  CS2R R68, SRZ ;  /* 0x0000000000447805 */ /* 0x000fe4000001ff00 */
[----:B------:R-:W-:Y:S02]  /*5f70*/  CS2R R78, SRZ ;  /* 0x00000000004e7805 */ /* 0x000fe4000001ff00 */
[----:B------:R-:W-:Y:S01]  /*5f80*/  CS2R R76, SRZ ;  /* 0x00000000004c7805 */ /* 0x000fe2000001ff00 */
[----:B------:R-:W-:Y:S06]  /*5f90*/  @P1 BRA `(.L_x_102) ;  /* 0x00000000000c1947 */ /* 0x000fec0003800000 */
[----:B------:R-:W-:Y:S04]  /*5fa0*/  SHF.L.U32 R3, R107, 0x1f, RZ ;  /* 0x0000001f6b037819 */ /* 0x000fe800000006ff */
[----:B------:R-:W1:Y:S02]  /*5fb0*/  SYNCS.PHASECHK.TRANS64.TRYWAIT P1, [R0+URZ+0x100], R3 ;  /* 0x00010003000075a7 */ /* 0x000e6400080211ff */
[----:B-1----:R-:W-:Y:S05]  /*5fc0*/  @!P1 BRA `(.L_x_103) ;  /* 0x0000002800689947 */ /* 0x002fea0003800000 */
.L_x_102:
[----:B------:R-:W-:Y:S05]  /*5fd0*/  BSYNC B0 ;  /* 0x0000000000007941 */ /* 0x000fea0003800000 */
.L_x_101:
[----:B------:R-:W-:Y:S01]  /*5fe0*/  ISETP.NE.AND P1, PT, R108, RZ, PT ;  /* 0x000000ff6c00720c */ /* 0x000fe20003f25270 */
[----:B------:R-:W-:Y:S04]  /*5ff0*/  UIADD3 UR5, UPT, UPT, UR56, 0x1, URZ ;  /* 0x0000000138057890 */ /* 0x000fe8000fffe0ff */
[----:B------:R-:W-:Y:S04]  /*6000*/  UISETP.NE.AND UP0, UPT, UR5, 0x3, UPT ;  /* 0x000000030500788c */ /* 0x000fe8000bf05270 */
[----:B------:R-:W-:Y:S02]  /*6010*/  USEL UR4, URZ, 0x1, UP0 ;  /* 0x00000001ff047887 */ /* 0x000fe40008000000 */
[----:B------:R-:W-:Y:S02]  /*6020*/  USEL UR5, UR5, URZ, UP0 ;  /* 0x000000ff05057287 */ /* 0x000fe40008000000 */
[----:B------:R3:W1:Y:S02]  /*6030*/  @P1 LDS.128 R56, [R67] ;  /* 0x0000000043381984 */ /* 0x0006640000000c00 */
[----:B------:R-:W-:Y:S02]  /*6040*/  LOP3.LUT R107, R107, UR4, RZ, 0x3c, !PT ;  /* 0x000000046b6b7c12 */ /* 0x000fe4000f8e3cff */
[----:B------:R3:W1:Y:S01]  /*6050*/  @P1 LDS.128 R60, [R66+0x10] ;  /* 0x00001000423c1984 */ /* 0x0006620000000c00 */
[----:B------:R-:W-:Y:S03]  /*6060*/  IMAD.U32 R74, RZ, RZ, UR5 ;  /* 0x00000005ff4a7e24 */ /* 0x000fe6000f8e00ff */
[----:B------:R3:W1:Y:S04]  /*6070*/  @P1 LDS.128 R68, [R65+0x20] ;  /* 0x0000200041441984 */ /* 0x0006680000000c00 */
[----:B------:R3:W1:Y:S02]  /*6080*/  @P1 LDS.128 R76, [R64+0x10] ;  /* 0x00001000404c1984 */ /* 0x0006640000000c00 */
.L_x_100:
[----:B------:R-:W-:Y:S05]  /*6090*/  BSYNC B1 ;  /* 0x0000000000017941 */ /* 0x000fea0003800000 */
.L_x_99:
[----:B-1----:R-:W-:Y:S04]  /*60a0*/  SHF.R.U32.HI R0, RZ, 0x15, R48 ;  /* 0x00000015ff007819 */ /* 0x002fe80000011630 */
[----:B------:R-:W-:Y:S01]  /*60b0*/  LOP3.LUT P1, RZ, R0, 0x3, R92, 0x48, !PT ;  /* 0x0000000300ff7812 */ /* 0x000fe2000782485c */
[----:B------:R-:W-:Y:S01]  /*60c0*/  @!UPT UIADD3 URZ, UPT, UPT, URZ, URZ, URZ ;  /* 0x000000fffffff290 */ /* 0x000fe2000fffe0ff */
[----:B----4-:R-:W-:Y:S11]  /*60d0*/  @P0 BRA `(.L_x_104) ;  /* 0x0000000000080947 */ /* 0x010ff60003800000 */
[----:B------:R-:W1:Y:S02]  /*60e0*/  SYNCS.PHASECHK.TRANS64.TRYWAIT P0, [R73+URZ+0x160], R2 ;  /* 0x00016002490075a7 */ /* 0x000e6400080011ff */
[----:B-1----:R-:W-:Y:S05]  /*60f0*/  @!P0 BRA `(.L_x_105) ;  /* 0x0000002800308947 */ /* 0x002fea0003800000 */
.L_x_104:
[----:B------:R-:W-:Y:S05]  /*6100*/  @!P1 BRA `(.L_x_106) ;  /* 0x0000000000409947 */ /* 0x000fea0003800000 */
[----:B------:R-:W4:Y:S01]  /*6110*/  LDCU.64 UR8, c[0x4][0x70] ;  /* 0x01000e00ff0877ac */ /* 0x000f220008000a00 */
[----:B------:R-:W-:Y:S01]  /*6120*/  MOV R3, 0x0 ;  /* 0x0000000000037802 */ /* 0x000fe20000000f00 */
[----:B------:R-:W-:Y:S02]  /*6130*/  HFMA2 R12, -RZ, RZ, 0, 5.9604644775390625e-08 ;  /* 0x00000001ff0c7431 */ /* 0x000fe400000001ff */
[----:B------:R-:W-:Y:S02]  /*6140*/  IMAD.MOV.U32 R8, RZ, RZ, 0x192 ;  /* 0x00000192ff087424 */ /* 0x000fe400078e00ff */
[----:B------:R-:W-:Y:S01]  /*6150*/  IMAD.MOV.U32 R13, RZ, RZ, RZ ;  /* 0x000000ffff0d7224 */ /* 0x000fe200078e00ff */
[----:B------:R-:W5:Y:S01]  /*6160*/  LDCU.64 UR6, c[0x4][0x78] ;  /* 0x01000f00ff0677ac */ /* 0x000f620008000a00 */
[----:B-1----:R-:W1:Y:S01]  /*6170*/  LDC.64 R2, c[0x4][R3] ;  /* 0x0100000003027b82 */ /* 0x002e620000000a00 */
[----:B------:R-:W2:Y:S01]  /*6180*/  LDCU.64 UR4, c[0x4][0x10] ;  /* 0x01000200ff0477ac */ /* 0x000ea20008000a00 */
[----:B----4-:R-:W-:Y:S01]  /*6190*/  MOV R5, UR9 ;  /* 0x0000000900057c02 */ /* 0x010fe20008000f00 */
[----:B------:R-:W-:Y:S01]  /*61a0*/  IMAD.U32 R4, RZ, RZ, UR8 ;  /* 0x00000008ff047e24 */ /* 0x000fe2000f8e00ff */
[----:B-----5:R-:W-:Y:S01]  /*61b0*/  MOV R7, UR7 ;  /* 0x0000000700077c02 */ /* 0x020fe20008000f00 */
[----:B------:R-:W-:Y:S01]  /*61c0*/  IMAD.U32 R6, RZ, RZ, UR6 ;  /* 0x00000006ff067e24 */ /* 0x000fe2000f8e00ff */
[----:B--2---:R-:W-:Y:S01]  /*61d0*/  MOV R11, UR5 ;  /* 0x00000005000b7c02 */ /* 0x004fe20008000f00 */
[----:B------:R-:W-:Y:S02]  /*61e0*/  IMAD.U32 R10, RZ, RZ, UR4 ;  /* 0x00000004ff0a7e24 */ /* 0x000fe4000f8e00ff */
[----:B------:R-:W-:Y:S07]  /*61f0*/  LEPC R20, `(.L_x_106) ;  /* 0x000000001014794e */ /* 0x000fee0000000000 */
[----:B-1-3--:R-:W-:Y:S05]  /*6200*/  CALL.ABS.NOINC R2 ;  /* 0x0000000002007343 */ /* 0x00afea0003c00000 */
.L_x_106:
[----:B------:R-:W-:Y:S05]  /*6210*/  WARPSYNC.ALL ;  /* 0x0000000000007948 */ /* 0x000fea0003800000 */
[----:B------:R-:W-:Y:S01]  /*6220*/  R2UR UR4, R48 ;  /* 0x00000000300472ca */ /* 0x000fe200000e0000 */
[--C-:B------:R-:W-:Y:S01]  /*6230*/  HADD2.F32 R50, -RZ, R56.reuse.H0_H0 ;  /* 0x20000038ff327230 */ /* 0x100fe20000004100 */
[----:B------:R-:W-:Y:S01]  /*6240*/  ISETP.NE.AND P0, PT, R100, RZ, PT ;  /* 0x000000ff6400720c */ /* 0x000fe20003f05270 */
[----:B------:R-:W-:Y:S01]  /*6250*/  HADD2.F32 R51, -RZ, R56.H1_H1 ;  /* 0x30000038ff337230 */ /* 0x000fe20000004100 */
[----:B------:R-:W-:Y:S01]  /*6260*/  BSSY.RECONVERGENT B0, `(.L_x_107) ;  /* 0x0000083000007945 */ /* 0x000fe20003800200 */
[--C-:B------:R-:W-:Y:S08]  /*6270*/  HADD2.F32 R52, -RZ, R57.reuse.H0_H0 ;  /* 0x20000039ff347230 */ /* 0x100ff00000004100 */
[----:B------:R-:W2:Y:S02]  /*6280*/  LDTM.x32 R4, tmem[UR4] ;  /* 0x00000004000479ee */ /* 0x000ea400082c0000 */
[C---:B--2---:R-:W-:Y:S01]  /*6290*/  FMUL R0, R47.reuse, R4 ;  /* 0x000000042f007220 */ /* 0x044fe20000400000 */
[C---:B-1----:R-:W-:Y:S01]  /*62a0*/  FMUL R2, R47.reuse, R5 ;  /* 0x000000052f027220 */ /* 0x042fe20000400000 */
[C---:B------:R-:W-:Y:S01]  /*62b0*/  FMUL R4, R47.reuse, R8 ;  /* 0x000000082f047220 */ /* 0x040fe20000400000 */
[----:B------:R-:W-:Y:S01]  /*62c0*/  FMUL R3, R47, R6 ;  /* 0x000000062f037220 */ /* 0x000fe20000400000 */
[C---:B------:R-:W-:Y:S01]  /*62d0*/  FFMA R0, R49.reuse, R50, R0 ;  /* 0x0000003231007223 */ /* 0x040fe20000000000 */
[----:B------:R-:W-:Y:S01]  /*62e0*/  FFMA R2, R49, R51, R2 ;  /* 0x0000003331027223 */ /* 0x000fe20000000002 */
[C---:B------:R-:W-:Y:S01]  /*62f0*/  FMUL R5, R47.reuse, R9 ;  /* 0x000000092f057220 */ /* 0x040fe20000400000 */
        /* <DEDUP_REMOVED lines=16> */
[----:B------:R-:W-:Y:S02]  /*6400*/  HADD2.F32 R32, -RZ, R57.H1_H1 ;  /* 0x30000039ff207230 */ /* 0x000fe40000004100 */
[C---:B------:R-:W-:Y:S01]  /*6410*/  FMUL R26, R47.reuse, R30 ;  /* 0x0000001e2f1a7220 */ /* 0x040fe20000400000 */
[----:B------:R-:W-:Y:S01]  /*6420*/  FMUL R29, R47, R33 ;  /* 0x000000212f1d7220 */ /* 0x000fe20000400000 */
[--C-:B------:R-:W-:Y:S02]  /*6430*/  HADD2.F32 R33, -RZ, R58.reuse.H0_H0 ;  /* 0x2000003aff217230 */ /* 0x100fe40000004100 */
[----:B------:R-:W-:Y:S01]  /*6440*/  FFMA R3, R49, R52, R3 ;  /* 0x0000003431037223 */ /* 0x000fe20000000003 */
[C---:B------:R-:W-:Y:S01]  /*6450*/  FMUL R7, R47.reuse, R7 ;  /* 0x000000072f077220 */ /* 0x040fe20000400000 */
[----:B------:R-:W-:Y:S01]  /*6460*/  FMUL R30, R47, R34 ;  /* 0x000000222f1e7220 */ /* 0x000fe20000400000 */
[----:B------:R-:W-:Y:S01]  /*6470*/  HADD2.F32 R34, -RZ, R58.H1_H1 ;  /* 0x3000003aff227230 */ /* 0x000fe20000004100 */
[----:B------:R-:W-:Y:S01]  /*6480*/  F2FP.F16.F32.PACK_AB R52, R2, R0 ;  /* 0x000000000234723e */ /* 0x000fe200000000ff */
[--C-:B------:R-:W-:Y:S02]  /*6490*/  HADD2.F32 R0, -RZ, R59.reuse.H0_H0 ;  /* 0x2000003bff007230 */ /* 0x100fe40000004100 */
[C---:B------:R-:W-:Y:S01]  /*64a0*/  FFMA R7, R49.reuse, R32, R7 ;  /* 0x0000002031077223 */ /* 0x040fe20000000007 */
[----:B------:R-:W-:Y:S02]  /*64b0*/  HADD2.F32 R2, -RZ, R59.H1_H1 ;  /* 0x3000003bff027230 */ /* 0x000fe40000004100 */
[C---:B------:R-:W-:Y:S01]  /*64c0*/  FFMA R4, R49.reuse, R33, R4 ;  /* 0x0000002131047223 */ /* 0x040fe20000000004 */
[C---:B------:R-:W-:Y:S01]  /*64d0*/  FFMA R5, R49.reuse, R34, R5 ;  /* 0x0000002231057223 */ /* 0x040fe20000000005 */
[----:B------:R-:W-:Y:S01]  /*64e0*/  FFMA R6, R49, R0, R6 ;  /* 0x0000000031067223 */ /* 0x000fe20000000006 */
[--C-:B------:R-:W-:Y:S02]  /*64f0*/  HADD2.F32 R0, -RZ, R60.reuse.H0_H0 ;  /* 0x2000003cff007230 */ /* 0x100fe40000004100 */
[----:B------:R-:W-:Y:S01]  /*6500*/  FMUL R11, R47, R11 ;  /* 0x0000000b2f0b7220 */ /* 0x000fe20000400000 */
[----:B------:R-:W-:Y:S01]  /*6510*/  F2FP.F16.F32.PACK_AB R53, R7, R3 ;  /* 0x000000030735723e */ /* 0x000fe200000000ff */
[--C-:B------:R-:W-:Y:S02]  /*6520*/  HADD2.F32 R3, -RZ, R61.reuse.H0_H0 ;  /* 0x2000003dff037230 */ /* 0x100fe40000004100 */
[----:B------:R-:W-:Y:S01]  /*6530*/  FMUL R15, R47, R15 ;  /* 0x0000000f2f0f7220 */ /* 0x000fe20000400000 */
[C---:B------:R-:W-:Y:S01]  /*6540*/  FFMA R11, R49.reuse, R2, R11 ;  /* 0x00000002310b7223 */ /* 0x040fe2000000000b */
[----:B------:R-:W-:Y:S02]  /*6550*/  HADD2.F32 R2, -RZ, R60.H1_H1 ;  /* 0x3000003cff027230 */ /* 0x000fe40000004100 */
[----:B------:R-:W-:Y:S01]  /*6560*/  FFMA R8, R49, R0, R8 ;  /* 0x0000000031087223 */ /* 0x000fe20000000008 */
[----:B------:R-:W-:Y:S02]  /*6570*/  HADD2.F32 R0, -RZ, R61.H1_H1 ;  /* 0x3000003dff007230 */ /* 0x000fe40000004100 */
[C---:B------:R-:W-:Y:S01]  /*6580*/  FMUL R19, R47.reuse, R19 ;  /* 0x000000132f137220 */ /* 0x040fe20000400000 */
[----:B------:R-:W-:Y:S01]  /*6590*/  FMUL R23, R47, R23 ;  /* 0x000000172f177220 */ /* 0x000fe20000400000 */
[C---:B------:R-:W-:Y:S01]  /*65a0*/  FFMA R9, R49.reuse, R2, R9 ;  /* 0x0000000231097223 */ /* 0x040fe20000000009 */
[C---:B------:R-:W-:Y:S01]  /*65b0*/  FFMA R10, R49.reuse, R3, R10 ;  /* 0x00000003310a7223 */ /* 0x040fe2000000000a */
[----:B------:R-:W-:Y:S01]  /*65c0*/  FFMA R15, R49, R0, R15 ;  /* 0x00000000310f7223 */ /* 0x000fe2000000000f */
[--C-:B------:R-:W-:Y:S02]  /*65d0*/  HADD2.F32 R2, -RZ, R62.reuse.H0_H0 ;  /* 0x2000003eff027230 */ /* 0x100fe40000004100 */
[----:B------:R-:W-:Y:S01]  /*65e0*/  FMUL R27, R47, R27 ;  /* 0x0000001b2f1b7220 */ /* 0x000fe20000400000 */
[----:B------:R-:W-:Y:S01]  /*65f0*/  HADD2.F32 R0, -RZ, R62.H1_H1 ;  /* 0x3000003eff007230 */ /* 0x000fe20000004100 */
[----:B------:R-:W-:Y:S01]  /*6600*/  F2FP.F16.F32.PACK_AB R54, R5, R4 ;  /* 0x000000040536723e */ /* 0x000fe200000000ff */
[--C-:B------:R-:W-:Y:S02]  /*6610*/  HADD2.F32 R3, -RZ, R63.reuse.H0_H0 ;  /* 0x2000003fff037230 */ /* 0x100fe40000004100 */
[C---:B------:R-:W-:Y:S01]  /*6620*/  FFMA R12, R49.reuse, R2, R12 ;  /* 0x00000002310c7223 */ /* 0x040fe2000000000c */
[--C-:B------:R-:W-:Y:S02]  /*6630*/  HADD2.F32 R2, -RZ, R68.reuse.H0_H0 ;  /* 0x20000044ff027230 */ /* 0x100fe40000004100 */
[C---:B------:R-:W-:Y:S01]  /*6640*/  FFMA R13, R49.reuse, R0, R13 ;  /* 0x00000000310d7223 */ /* 0x040fe2000000000d */
[----:B------:R-:W-:Y:S02]  /*6650*/  HADD2.F32 R0, -RZ, R63.H1_H1 ;  /* 0x3000003fff007230 */ /* 0x000fe40000004100 */
[----:B------:R-:W-:Y:S01]  /*6660*/  FFMA R14, R49, R3, R14 ;  /* 0x00000003310e7223 */ /* 0x000fe2000000000e */
[----:B------:R-:W-:Y:S01]  /*6670*/  HADD2.F32 R3, -RZ, R68.H1_H1 ;  /* 0x30000044ff037230 */ /* 0x000fe20000004100 */
[----:B------:R-:W-:Y:S01]  /*6680*/  F2FP.F16.F32.PACK_AB R55, R11, R6 ;  /* 0x000000060b37723e */ /* 0x000fe200000000ff */
[----:B------:R-:W-:Y:S01]  /*6690*/  FMUL R31, R47, R31 ;  /* 0x0000001f2f1f7220 */ /* 0x000fe20000400000 */
[C---:B------:R-:W-:Y:S01]  /*66a0*/  FFMA R19, R49.reuse, R0, R19 ;  /* 0x0000000031137223 */ /* 0x040fe20000000013 */
[--C-:B------:R-:W-:Y:S02]  /*66b0*/  HADD2.F32 R0, -RZ, R69.reuse.H0_H0 ;  /* 0x20000045ff007230 */ /* 0x100fe40000004100 */
[C---:B------:R-:W-:Y:S01]  /*66c0*/  FFMA R16, R49.reuse, R2, R16 ;  /* 0x0000000231107223 */ /* 0x040fe20000000010 */
[----:B------:R1:W-:Y:S01]  /*66d0*/  STS.128 [R67], R52 ;  /* 0x0000003443007388 */ /* 0x0003e20000000c00 */
[C---:B------:R-:W-:Y:S01]  /*66e0*/  FFMA R17, R49.reuse, R3, R17 ;  /* 0x0000000331117223 */ /* 0x040fe20000000011 */
[----:B------:R-:W-:Y:S02]  /*66f0*/  HADD2.F32 R2, -RZ, R69.H1_H1 ;  /* 0x30000045ff027230 */ /* 0x000fe40000004100 */
[----:B------:R-:W-:Y:S01]  /*6700*/  FFMA R18, R49, R0, R18 ;  /* 0x0000000031127223 */ /* 0x000fe20000000012 */
[--C-:B------:R-:W-:Y:S01]  /*6710*/  HADD2.F32 R0, -RZ, R70.reuse.H0_H0 ;  /* 0x20000046ff007230 */ /* 0x100fe20000004100 */
[----:B------:R-:W-:Y:S01]  /*6720*/  F2FP.F16.F32.PACK_AB R8, R9, R8 ;  /* 0x000000080908723e */ /* 0x000fe200000000ff */
[--C-:B------:R-:W-:Y:S02]  /*6730*/  HADD2.F32 R3, -RZ, R71.reuse.H0_H0 ;  /* 0x20000047ff037230 */ /* 0x100fe40000004100 */
[C---:B------:R-:W-:Y:S01]  /*6740*/  FFMA R23, R49.reuse, R2, R23 ;  /* 0x0000000231177223 */ /* 0x040fe20000000017 */
[----:B------:R-:W-:Y:S02]  /*6750*/  HADD2.F32 R2, -RZ, R70.H1_H1 ;  /* 0x30000046ff027230 */ /* 0x000fe40000004100 */
[----:B------:R-:W-:Y:S01]  /*6760*/  FFMA R20, R49, R0, R20 ;  /* 0x0000000031147223 */ /* 0x000fe20000000014 */
[----:B------:R-:W-:Y:S01]  /*6770*/  HADD2.F32 R0, -RZ, R71.H1_H1 ;  /* 0x30000047ff007230 */ /* 0x000fe20000004100 */
[----:B------:R-:W-:Y:S01]  /*6780*/  F2FP.F16.F32.PACK_AB R9, R15, R10 ;  /* 0x0000000a0f09723e */ /* 0x000fe200000000ff */
[----:B------:R-:W-:Y:S02]  /*6790*/  HADD2.F32 R4, -RZ, R79.H0_H0 ;  /* 0x2000004fff047230 */ /* 0x000fe40000004100 */
[C---:B------:R-:W-:Y:S01]  /*67a0*/  FFMA R21, R49.reuse, R2, R21 ;  /* 0x0000000231157223 */ /* 0x040fe20000000015 */
[C---:B------:R-:W-:Y:S01]  /*67b0*/  FFMA R22, R49.reuse, R3, R22 ;  /* 0x0000000331167223 */ /* 0x040fe20000000016 */
[----:B------:R-:W-:Y:S01]  /*67c0*/  FFMA R27, R49, R0, R27 ;  /* 0x00000000311b7223 */ /* 0x000fe2000000001b */
[--C-:B------:R-:W-:Y:S01]  /*67d0*/  HADD2.F32 R2, -RZ, R76.reuse.H0_H0 ;  /* 0x2000004cff027230 */ /* 0x100fe20000004100 */
[----:B------:R-:W-:Y:S01]  /*67e0*/  F2FP.F16.F32.PACK_AB R10, R13, R12 ;  /* 0x0000000c0d0a723e */ /* 0x000fe200000000ff */
[----:B------:R-:W-:Y:S01]  /*67f0*/  HADD2.F32 R0, -RZ, R76.H1_H1 ;  /* 0x3000004cff007230 */ /* 0x000fe20000004100 */
[----:B------:R-:W-:Y:S01]  /*6800*/  F2FP.F16.F32.PACK_AB R11, R19, R14 ;  /* 0x0000000e130b723e */ /* 0x000fe200000000ff */
[--C-:B------:R-:W-:Y:S02]  /*6810*/  HADD2.F32 R3, -RZ, R77.reuse.H0_H0 ;  /* 0x2000004dff037230 */ /* 0x100fe40000004100 */
[C---:B------:R-:W-:Y:S01]  /*6820*/  FFMA R24, R49.reuse, R2, R24 ;  /* 0x0000000231187223 */ /* 0x040fe20000000018 */
[--C-:B------:R-:W-:Y:S02]  /*6830*/  HADD2.F32 R2, -RZ, R78.reuse.H0_H0 ;  /* 0x2000004eff027230 */ /* 0x100fe40000004100 */
[C---:B------:R-:W-:Y:S01]  /*6840*/  FFMA R25, R49.reuse, R0, R25 ;  /* 0x0000000031197223 */ /* 0x040fe20000000019 */
[----:B------:R1:W-:Y:S01]  /*6850*/  STS.128 [R66+0x10], R8 ;  /* 0x0000100842007388 */ /* 0x0003e20000000c00 */
[----:B------:R-:W-:Y:S02]  /*6860*/  HADD2.F32 R0, -RZ, R77.H1_H1 ;  /* 0x3000004dff007230 */ /* 0x000fe40000004100 */
[----:B------:R-:W-:Y:S01]  /*6870*/  FFMA R26, R49, R3, R26 ;  /* 0x00000003311a7223 */ /* 0x000fe2000000001a */
[----:B------:R-:W-:Y:S01]  /*6880*/  HADD2.F32 R3, -RZ, R78.H1_H1 ;  /* 0x3000004eff037230 */ /* 0x000fe20000004100 */
[----:B------:R-:W-:Y:S01]  /*6890*/  F2FP.F16.F32.PACK_AB R16, R17, R16 ;  /* 0x000000101110723e */ /* 0x000fe200000000ff */
[----:B------:R-:W-:Y:S01]  /*68a0*/  HADD2.F32 R5, -RZ, R79.H1_H1 ;  /* 0x3000004fff057230 */ /* 0x000fe20000004100 */
[----:B------:R-:W-:Y:S01]  /*68b0*/  F2FP.F16.F32.PACK_AB R17, R23, R18 ;  /* 0x000000121711723e */ /* 0x000fe200000000ff */
[----:B------:R-:W-:Y:S01]  /*68c0*/  FFMA R31, R49, R0, R31 ;  /* 0x00000000311f7223 */ /* 0x000fe2000000001f */
[----:B------:R-:W-:Y:S01]  /*68d0*/  FMUL R35, R47, R35 ;  /* 0x000000232f237220 */ /* 0x000fe20000400000 */
[----:B------:R-:W-:Y:S01]  /*68e0*/  F2FP.F16.F32.PACK_AB R18, R21, R20 ;  /* 0x000000141512723e */ /* 0x000fe200000000ff */
[----:B------:R-:W-:Y:S01]  /*68f0*/  FFMA R28, R49, R2, R28 ;  /* 0x00000002311c7223 */ /* 0x000fe2000000001c */
[----:B------:R-:W-:Y:S01]  /*6900*/  F2FP.F16.F32.PACK_AB R19, R27, R22 ;  /* 0x000000161b13723e */ /* 0x000fe200000000ff */
[C---:B------:R-:W-:Y:S01]  /*6910*/  FFMA R29, R49.reuse, R3, R29 ;  /* 0x00000003311d7223 */ /* 0x040fe2000000001d */
[C---:B------:R-:W-:Y:S01]  /*6920*/  FFMA R30, R49.reuse, R4, R30 ;  /* 0x00000004311e7223 */ /* 0x040fe2000000001e */
[----:B------:R-:W-:Y:S01]  /*6930*/  FFMA R35, R49, R5, R35 ;  /* 0x0000000531237223 */ /* 0x000fe20000000023 */
[----:B------:R-:W-:Y:S01]  /*6940*/  F2FP.F16.F32.PACK_AB R24, R25, R24 ;  /* 0x000000181918723e */ /* 0x000fe200000000ff */
[----:B------:R1:W-:Y:S01]  /*6950*/  STS.128 [R65+0x20], R16 ;  /* 0x0000201041007388 */ /* 0x0003e20000000c00 */
[----:B------:R-:W-:Y:S02]  /*6960*/  F2FP.F16.F32.PACK_AB R25, R31, R26 ;  /* 0x0000001a1f19723e */ /* 0x000fe400000000ff */
[----:B------:R-:W-:Y:S02]  /*6970*/  F2FP.F16.F32.PACK_AB R26, R29, R28 ;  /* 0x0000001c1d1a723e */ /* 0x000fe400000000ff */
[----:B------:R-:W-:Y:S05]  /*6980*/  F2FP.F16.F32.PACK_AB R27, R35, R30 ;  /* 0x0000001e231b723e */ /* 0x000fea00000000ff */
[----:B------:R1:W-:Y:S01]  /*6990*/  STS.128 [R64+0x10], R24 ;  /* 0x0000101840007388 */ /* 0x0003e20000000c00 */
[----:B------:R-:W-:Y:S01]  /*69a0*/  @!PT LDS RZ, [RZ] ;  /* 0x00000000fffff984 */ /* 0x000fe20000000800 */
[----:B------:R-:W-:Y:S01]  /*69b0*/  @!PT LDS RZ, [RZ] ;  /* 0x00000000fffff984 */ /* 0x000fe20000000800 */
[----:B------:R-:W-:Y:S01]  /*69c0*/  @!PT LDS RZ, [RZ] ;  /* 0x00000000fffff984 */ /* 0x000fe20000000800 */
[----:B------:R-:W-:Y:S01]  /*69d0*/  @!PT LDS RZ, [RZ] ;  /* 0x00000000fffff984 */ /* 0x000fe20000000800 */
[----:B------:R2:W-:Y:S07]  /*69e0*/  MEMBAR.ALL.CTA ;  /* 0x0000000000007992 */ /* 0x0005ee0000008000 */
[----:B--2---:R-:W2:Y:S02]  /*69f0*/  FENCE.VIEW.ASYNC.S ;  /* 0x00000000000073c6 */ /* 0x004ea40000000000 */
[----:B--2---:R-:W-:Y:S06]  /*6a00*/  BAR.SYNC.DEFER_BLOCKING 0x1, 0x80 ;  /* 0x0042000000007b1d */ /* 0x004fec0000010000 */
[----:B------:R-:W-:Y:S05]  /*6a10*/  @P0 BRA `(.L_x_108) ;  /* 0x00000000001c0947 */ /* 0x000fea0003800000 */
[----:B------:R-:W-:Y:S01]  /*6a20*/  R2UR UR4, R72 ;  /* 0x00000000480472ca */ /* 0x000fe200000e0000 */
[----:B------:R-:W-:Y:S01]  /*6a30*/  UIADD3 UR6, UP0, UPT, UR54, 0x680, URZ ;  /* 0x0000068036067890 */ /* 0x000fe2000ff1e0ff */
[----:B------:R-:W-:Y:S03]  /*6a40*/  UMOV UR43, UR36 ;  /* 0x00000024002b7c82 */ /* 0x000fe60008000000 */
[----:B------:R-:W-:Y:S08]  /*6a50*/  UIADD3.X UR7, UPT, UPT, URZ, UR55, URZ, UP0, !UPT ;  /* 0x00000037ff077290 */ /* 0x000ff000087fe4ff */
[----:B------:R-:W-:Y:S09]  /*6a60*/  UIADD3 UR40, UPT, UPT, UR48, 0x200, UR4 ;  /* 0x0000020030287890 */ /* 0x000ff2000fffe004 */
[----:B------:R2:W-:Y:S02]  /*6a70*/  UTMASTG.3D [UR40], [UR6] ;  /* 0x00000028060073b5 */ /* 0x0005e40008010000 */
[----:B--2---:R0:W-:Y:S02]  /*6a80*/  UTMACMDFLUSH ;  /* 0x00000000000079b7 */ /* 0x0041e40000000000 */
.L_x_108:
[----:B------:R-:W-:Y:S05]  /*6a90*/  BSYNC.RECONVERGENT B0 ;  /* 0x0000000000007941 */ /* 0x000fea0003800200 */
.L_x_107:
[----:B------:R-:W-:Y:S01]  /*6aa0*/  UIADD3 UR40, UPT, UPT, UR56, 0x1, URZ ;  /* 0x0000000138287890 */ /* 0x000fe2000fffe0ff */
[----:B------:R-:W-:Y:S03]  /*6ab0*/  BSSY.RECONVERGENT B0, `(.L_x_109) ;  /* 0x0000005000007945 */ /* 0x000fe60003800200 */
[----:B------:R-:W-:Y:S04]  /*6ac0*/  UISETP.NE.AND UP0, UPT, UR40, 0x3, UPT ;  /* 0x000000032800788c */ /* 0x000fe8000bf05270 */
[----:B------:R-:W-:Y:S01]  /*6ad0*/  USEL UR43, UR40, URZ, UP0 ;  /* 0x000000ff282b7287 */ /* 0x000fe20008000000 */
[----:B------:R-:W-:Y:S11]  /*6ae0*/  @P0 BRA `(.L_x_110) ;  /* 0x0000000000040947 */ /* 0x000ff60003800000 */
[----:B------:R-:W-:Y:S04]  /*6af0*/  DEPBAR.LE SB0, 0x1 ;  /* 0x000080400000791a */ /* 0x000fe80000000000 */
.L_x_110:
[----:B------:R-:W-:Y:S05]  /*6b00*/  BSYNC.RECONVERGENT B0 ;  /* 0x0000000000007941 */ /* 0x000fea0003800200 */
.L_x_109:
[----:B------:R-:W-:Y:S01]  /*6b10*/  BAR.SYNC.DEFER_BLOCKING 0x1, 0x80 ;  /* 0x0042000000007b1d */ /* 0x000fe20000010000 */
[----:B------:R-:W-:Y:S01]  /*6b20*/  ISETP.NE.AND P1, PT, R104, RZ, PT ;  /* 0x000000ff6800720c */ /* 0x000fe20003f25270 */
[----:B------:R-:W-:Y:S01]  /*6b30*/  UISETP.NE.AND UP0, UPT, UR50, URZ, UPT ;  /* 0x000000ff3200728c */ /* 0x000fe2000bf05270 */
[----:B------:R-:W-:Y:S11]  /*6b40*/  LEA R2, R74, UR48, 0x3 ;  /* 0x000000304a027c11 */ /* 0x000ff6000f8e18ff */
[----:B------:R-:W-:Y:S01]  /*6b50*/  @P1 SHF.L.U32 R3, R107, 0x1f, RZ ;  /* 0x0000001f6b031819 */ /* 0x000fe200000006ff */
[----:B------:R-:W-:Y:S06]  /*6b60*/  BRA.U !UP0, `(.L_x_111) ;  /* 0x0000000108247547 */ /* 0x000fec000b800000 */
[----:B------:R-:W-:Y:S01]  /*6b70*/  IMAD.U32 R4, RZ, RZ, UR49 ;  /* 0x00000031ff047e24 */ /* 0x000fe2000f8e00ff */
[----:B------:R-:W-:Y:S01]  /*6b80*/  MOV R0, UR37 ;  /* 0x0000002500007c02 */ /* 0x000fe20008000f00 */
[----:B------:R-:W-:Y:S03]  /*6b90*/  UIADD3 UR49, UPT, UPT, UR49, 0x1, URZ ;  /* 0x0000000131317890 */ /* 0x000fe6000fffe0ff */
[----:B------:R-:W-:Y:S01]  /*6ba0*/  @P1 LEA R4, R4, UR48, 0x3 ;  /* 0x0000003004041c11 */ /* 0x000fe2000f8e18ff */
[----:B------:R-:W-:Y:S04]  /*6bb0*/  UISETP.NE.AND UP0, UPT, UR49, 0x3, UPT ;  /* 0x000000033100788c */ /* 0x000fe8000bf05270 */
[----:B------:R-:W-:Y:S01]  /*6bc0*/  @P1 VIADD R4, R4, 0x118 ;  /* 0x0000011804041836 */ /* 0x000fe20000000000 */
[----:B------:R-:W-:Y:S04]  /*6bd0*/  USEL UR49, UR49, URZ, UP0 ;  /* 0x000000ff31317287 */ /* 0x000fe80008000000 */
[----:B------:R-:W-:Y:S04]  /*6be0*/  @P1 PRMT R0, R0, 0x654, R4 ;  /* 0x0000065400001816 */ /* 0x000fe80000000004 */
[----:B------:R2:W-:Y:S04]  /*6bf0*/  @P1 SYNCS.ARRIVE.TRANS64.RED.A1T0 RZ, [R0+URZ], RZ ;  /* 0x000000ff00ff19a7 */ /* 0x0005e800081004ff */
.L_x_111:
[----:B------:R-:W4:Y:S01]  /*6c00*/  @P1 SYNCS.PHASECHK.TRANS64.TRYWAIT P0, [R2+URZ+0x100], R3 ;  /* 0x00010003020015a7 */ /* 0x000f2200080011ff */
[----:B------:R-:W-:Y:S01]  /*6c10*/  BSSY B1, `(.L_x_112) ;  /* 0x0000015000017945 */ /* 0x000fe20003800000 */
[----:B----4-:R-:W-:Y:S03]  /*6c20*/  @P1 SEL R75, RZ, 0x1, !P0 ;  /* 0x00000001ff4b1807 */ /* 0x010fe60004000000 */
[----:B------:R-:W-:Y:S05]  /*6c30*/  @!P1 BRA `(.L_x_113) ;  /* 0x0000000000489947 */ /* 0x000fea0003800000 */
[----:B------:R-:W-:Y:S01]  /*6c40*/  ISETP.NE.AND P1, PT, R108, RZ, PT ;  /* 0x000000ff6c00720c */ /* 0x000fe20003f25270 */
[----:B------:R-:W-:Y:S01]  /*6c50*/  BSSY B0, `(.L_x_114) ;  /* 0x000000a000007945 */ /* 0x000fe20003800000 */
[----:B------:R-:W-:Y:S11]  /*6c60*/  ISETP.NE.AND P0, PT, R75, RZ, PT ;  /* 0x000000ff4b00720c */ /* 0x000ff60003f05270 */
[----:B------:R-:W-:Y:S04]  /*6c70*/  @P1 IMAD R74, R74, 0x2000, R99 ;  /* 0x000020004a4a1824 */ /* 0x000fe800078e0263 */
[----:B------:R-:W-:Y:S01]  /*6c80*/  @P1 IMAD.IADD R4, R106, 0x1, R74 ;  /* 0x000000016a041824 */ /* 0x000fe200078e024a */
[----:B------:R-:W-:Y:S03]  /*6c90*/  @P1 IADD3 R3, PT, PT, R105, R74, RZ ;  /* 0x0000004a69031210 */ /* 0x000fe60007ffe0ff */
[----:B--2---:R-:W-:Y:S01]  /*6ca0*/  @P1 IMAD.IADD R0, R98, 0x1, R4 ;  /* 0x0000000162001824 */ /* 0x004fe200078e0204 */
[----:B------:R-:W-:Y:S06]  /*6cb0*/  @P0 BRA `(.L_x_115) ;  /* 0x00000000000c0947 */ /* 0x000fec0003800000 */
[----:B------:R-:W-:Y:S04]  /*6cc0*/  SHF.L.U32 R107, R107, 0x1f, RZ ;  /* 0x0000001f6b6b7819 */ /* 0x000fe800000006ff */
[----:B------:R-:W2:Y:S02]  /*6cd0*/  SYNCS.PHASECHK.TRANS64.TRYWAIT P0, [R2+URZ+0x100], R107 ;  /* 0x0001006b020075a7 */ /* 0x000ea400080011ff */
[----:B--2---:R-:W-:Y:S05]  /*6ce0*/  @!P0 BRA `(.L_x_116) ;  /* 0x0000001c00488947 */ /* 0x004fea0003800000 */
.L_x_115:
[----:B------:R-:W-:Y:S05]  /*6cf0*/  BSYNC B0 ;  /* 0x0000000000007941 */ /* 0x000fea0003800000 */
.L_x_114:
[----:B------:R-:W-:Y:S11]  /*6d00*/  ISETP.NE.AND P0, PT, R108, RZ, PT ;  /* 0x000000ff6c00720c */ /* 0x000ff60003f05270 */
[----:B------:R-:W-:Y:S02]  /*6d10*/  @!UPT UIADD3 URZ, UPT, UPT, URZ, URZ, URZ ;  /* 0x000000fffffff290 */ /* 0x000fe4000fffe0ff */
[----:B------:R4:W1:Y:S04]  /*6d20*/  @P0 LDS.128 R56, [R74] ;  /* 0x000000004a380984 */ /* 0x0008680000000c00 */
[----:B------:R4:W1:Y:S04]  /*6d30*/  @P0 LDS.128 R68, [R3+0x20] ;  /* 0x0000200003440984 */ /* 0x0008680000000c00 */
[----:B------:R4:W1:Y:S04]  /*6d40*/  @P0 LDS.128 R60, [R4+0x10] ;  /* 0x00001000043c0984 */ /* 0x0008680000000c00 */
[----:B------:R4:W1:Y:S02]  /*6d50*/  @P0 LDS.128 R76, [R0+0x10] ;  /* 0x00001000004c0984 */ /* 0x0008640000000c00 */
.L_x_113:
[----:B------:R-:W-:Y:S05]  /*6d60*/  BSYNC B1 ;  /* 0x0000000000017941 */ /* 0x000fea0003800000 */
.L_x_112:
[----:B--2-4-:R-:W-:Y:S05]  /*6d70*/  VIADD R0, R48, 0x20 ;  /* 0x0000002030007836 */ /* 0x014fea0000000000 */
[----:B------:R-:W-:Y:S04]  /*6d80*/  SHF.R.U32.HI R0, RZ, 0x15, R0 ;  /* 0x00000015ff007819 */ /* 0x000fe80000011600 */
[----:B------:R-:W-:Y:S11]  /*6d90*/  LOP3.LUT P0, RZ, R0, 0x3, R92, 0x48, !PT ;  /* 0x0000000300ff7812 */ /* 0x000ff6000780485c */
[----:B------:R-:W-:Y:S02]  /*6da0*/  @!UPT UIADD3 URZ, UPT, UPT, URZ, URZ, URZ ;  /* 0x000000fffffff290 */ /* 0x000fe4000fffe0ff */
[----:B------:R-:W-:Y:S05]  /*6db0*/  @!P0 BRA `(.L_x_117) ;  /* 0x0000000000408947 */ /* 0x000fea0003800000 */
[----:B------:R-:W2:Y:S01]  /*6dc0*/  LDCU.64 UR8, c[0x4][0x70] ;  /* 0x01000e00ff0877ac */ /* 0x000ea20008000a00 */
[----:B------:R-:W-:Y:S01]  /*6dd0*/  MOV R3, 0x0 ;  /* 0x0000000000037802 */ /* 0x000fe20000000f00 */
[----:B------:R-:W-:Y:S02]  /*6de0*/  HFMA2 R12, -RZ, RZ, 0, 5.9604644775390625e-08 ;  /* 0x00000001ff0c7431 */ /* 0x000fe400000001ff */
[----:B-1----:R-:W-:Y:S02]  /*6df0*/  IMAD.MOV.U32 R8, RZ, RZ, 0x192 ;  /* 0x00000192ff087424 */ /* 0x002fe400078e00ff */
[----:B------:R-:W-:Y:S01]  /*6e00*/  IMAD.MOV.U32 R13, RZ, RZ, RZ ;  /* 0x000000ffff0d7224 */ /* 0x000fe200078e00ff */
[----:B------:R-:W1:Y:S01]  /*6e10*/  LDCU.64 UR6, c[0x4][0x78] ;  /* 0x01000f00ff0677ac */ /* 0x000e620008000a00 */
[----:B------:R-:W4:Y:S01]  /*6e20*/  LDC.64 R2, c[0x4][R3] ;  /* 0x0100000003027b82 */ /* 0x000f220000000a00 */
[----:B------:R-:W5:Y:S01]  /*6e30*/  LDCU.64 UR4, c[0x4][0x10] ;  /* 0x01000200ff0477ac */ /* 0x000f620008000a00 */
[----:B--2---:R-:W-:Y:S01]  /*6e40*/  MOV R5, UR9 ;  /* 0x0000000900057c02 */ /* 0x004fe20008000f00 */
[----:B------:R-:W-:Y:S01]  /*6e50*/  IMAD.U32 R4, RZ, RZ, UR8 ;  /* 0x00000008ff047e24 */ /* 0x000fe2000f8e00ff */
[----:B-1----:R-:W-:Y:S01]  /*6e60*/  MOV R7, UR7 ;  /* 0x0000000700077c02 */ /* 0x002fe20008000f00 */
[----:B------:R-:W-:Y:S01]  /*6e70*/  IMAD.U32 R6, RZ, RZ, UR6 ;  /* 0x00000006ff067e24 */ /* 0x000fe2000f8e00ff */
[----:B-----5:R-:W-:Y:S01]  /*6e80*/  MOV R11, UR5 ;  /* 0x00000005000b7c02 */ /* 0x020fe20008000f00 */
[----:B------:R-:W-:Y:S02]  /*6e90*/  IMAD.U32 R10, RZ, RZ, UR4 ;  /* 0x00000004ff0a7e24 */ /* 0x000fe4000f8e00ff */
[----:B------:R-:W-:Y:S07]  /*6ea0*/  LEPC R20, `(.L_x_117) ;  /* 0x000000001014794e */ /* 0x000fee0000000000 */
[----:B---34-:R-:W-:Y:S05]  /*6eb0*/  CALL.ABS.NOINC R2 ;  /* 0x0000000002007343 */ /* 0x018fea0003c00000 */
.L_x_117:
[----:B------:R-:W-:Y:S01]  /*6ec0*/  ISETP.NE.AND P0, PT, R100, RZ, PT ;  /* 0x000000ff6400720c */ /* 0x000fe20003f05270 */
[----:B------:R-:W-:Y:S05]  /*6ed0*/  WARPSYNC.ALL ;  /* 0x0000000000007948 */ /* 0x000fea0003800000 */
[----:B------:R-:W-:Y:S01]  /*6ee0*/  R2UR UR4, R48 ;  /* 0x00000000300472ca */ /* 0x000fe200000e0000 */
[--C-:B-1----:R-:W-:Y:S01]  /*6ef0*/  HADD2.F32 R0, -RZ, R56.reuse.H0_H0 ;  /* 0x20000038ff007230 */ /* 0x102fe20000004100 */
[----:B------:R-:W-:Y:S01]  /*6f00*/  R2UR UR5, R73 ;  /* 0x00000000490572ca */ /* 0x000fe200000e0000 */
[----:B------:R-:W-:Y:S01]  /*6f10*/  HADD2.F32 R2, -RZ, R56.H1_H1 ;  /* 0x30000038ff027230 */ /* 0x000fe20000004100 */
[----:B------:R-:W-:Y:S01]  /*6f20*/  USHF.L.U32 UR8, UR43, 0xd, URZ ;  /* 0x0000000d2b087899 */ /* 0x000fe200080006ff */
[--C-:B------:R-:W-:Y:S01]  /*6f30*/  HADD2.F32 R3, -RZ, R57.reuse.H0_H0 ;  /* 0x20000039ff037230 */ /* 0x100fe20000004100 */
[----:B------:R-:W-:Y:S01]  /*6f40*/  BSSY.RECONVERGENT B0, `(.L_x_118) ;  /* 0x000008b000007945 */ /* 0x000fe20003800200 */
[----:B------:R-:W-:Y:S02]  /*6f50*/  HADD2.F32 R48, -RZ, R57.H1_H1 ;  /* 0x30000039ff307230 */ /* 0x000fe40000004100 */
[--C-:B------:R-:W-:Y:S02]  /*6f60*/  HADD2.F32 R50, -RZ, R58.reuse.H0_H0 ;  /* 0x2000003aff327230 */ /* 0x100fe40000004100 */
[----:B------:R-:W-:Y:S02]  /*6f70*/  HADD2.F32 R51, -RZ, R58.H1_H1 ;  /* 0x3000003aff337230 */ /* 0x000fe40000004100 */
[----:B------:R-:W1:Y:S01]  /*6f80*/  LDTM.x32 R4, tmem[UR4+0x20] ;  /* 0x00002004000479ee */ /* 0x000e6200082c0000 */
[----:B------:R-:W-:Y:S01]  /*6f90*/  NOP ;  /* 0x0000000000007918 */ /* 0x000fe20000000000 */
[----:B------:R-:W-:Y:S01]  /*6fa0*/  UIADD3 UR5, UPT, UPT, UR5, 0x180, URZ ;  /* 0x0000018005057890 */ /* 0x000fe2000fffe0ff */
[--C-:B------:R-:W-:Y:S02]  /*6fb0*/  HADD2.F32 R52, -RZ, R59.reuse.H0_H0 ;  /* 0x2000003bff347230 */ /* 0x100fe40000004100 */
[----:B------:R-:W-:Y:S01]  /*6fc0*/  HADD2.F32 R53, -RZ, R59.H1_H1 ;  /* 0x3000003bff357230 */ /* 0x000fe20000004100 */
[----:B------:R-:W-:Y:S01]  /*6fd0*/  UPRMT UR5, UR37, 0x654, UR5 ;  /* 0x0000065425057896 */ /* 0x000fe20008000005 */
[--C-:B------:R-:W-:Y:S02]  /*6fe0*/  HADD2.F32 R54, -RZ, R60.reuse.H0_H0 ;  /* 0x2000003cff367230 */ /* 0x100fe40000004100 */
[----:B------:R-:W-:Y:S02]  /*6ff0*/  HADD2.F32 R55, -RZ, R60.H1_H1 ;  /* 0x3000003cff377230 */ /* 0x000fe40000004100 */
[--C-:B------:R-:W-:Y:S02]  /*7000*/  HADD2.F32 R56, -RZ, R61.reuse.H0_H0 ;  /* 0x2000003dff387230 */ /* 0x100fe40000004100 */
[----:B------:R-:W-:Y:S02]  /*7010*/  HADD2.F32 R57, -RZ, R61.H1_H1 ;  /* 0x3000003dff397230 */ /* 0x000fe40000004100 */
[----:B-1----:R-:W-:Y:S01]  /*7020*/  SYNCS.ARRIVE.TRANS64.RED.A1T0 RZ, [UR5], RZ ;  /* 0x000000ffffff79a7 */ /* 0x002fe20008100405 */
[--C-:B------:R-:W-:Y:S02]  /*7030*/  HADD2.F32 R58, -RZ, R62.reuse.H0_H0 ;  /* 0x2000003eff3a7230 */ /* 0x100fe40000004100 */
[----:B------:R-:W-:Y:S02]  /*7040*/  HADD2.F32 R59, -RZ, R62.H1_H1 ;  /* 0x3000003eff3b7230 */ /* 0x000fe40000004100 */
[--C-:B------:R-:W-:Y:S02]  /*7050*/  HADD2.F32 R60, -RZ, R63.reuse.H0_H0 ;  /* 0x2000003fff3c7230 */ /* 0x100fe40000004100 */
[----:B------:R-:W-:Y:S02]  /*7060*/  HADD2.F32 R61, -RZ, R63.H1_H1 ;  /* 0x3000003fff3d7230 */ /* 0x000fe40000004100 */
[C---:B------:R-:W-:Y:S01]  /*7070*/  FMUL R4, R47.reuse, R4 ;  /* 0x000000042f047220 */ /* 0x040fe20000400000 */
[C---:B------:R-:W-:Y:S01]  /*7080*/  FMUL R5, R47.reuse, R5 ;  /* 0x000000052f057220 */ /* 0x040fe20000400000 */
[C---:B------:R-:W-:Y:S01]  /*7090*/  FMUL R6, R47.reuse, R6 ;  /* 0x000000062f067220 */ /* 0x040fe20000400000 */
[----:B------:R-:W-:Y:S01]  /*70a0*/  FMUL R7, R47, R7 ;  /* 0x000000072f077220 */ /* 0x000fe20000400000 */
[C---:B------:R-:W-:Y:S01]  /*70b0*/  FFMA R4, R49.reuse, R0, R4 ;  /* 0x0000000031047223 */ /* 0x040fe20000000004 */
[C---:B------:R-:W-:Y:S01]  /*70c0*/  FFMA R5, R49.reuse, R2, R5 ;  /* 0x0000000231057223 */ /* 0x040fe20000000005 */
[C---:B------:R-:W-:Y:S01]  /*70d0*/  FFMA R6, R49.reuse, R3, R6 ;  /* 0x0000000331067223 */ /* 0x040fe20000000006 */
[----:B------:R-:W-:Y:S01]  /*70e0*/  FFMA R7, R49, R48, R7 ;  /* 0x0000003031077223 */ /* 0x000fe20000000007 */
[C---:B------:R-:W-:Y:S01]  /*70f0*/  FMUL R8, R47.reuse, R8 ;  /* 0x000000082f087220 */ /* 0x040fe20000400000 */
[----:B------:R-:W-:Y:S01]  /*7100*/  FMUL R9, R47, R9 ;  /* 0x000000092f097220 */ /* 0x000fe20000400000 */
[----:B------:R-:W-:Y:S01]  /*7110*/  F2FP.F16.F32.PACK_AB R4, R5, R4 ;  /* 0x000000040504723e */ /* 0x000fe200000000ff */
[----:B------:R-:W-:Y:S01]  /*7120*/  FMUL R0, R47, R10 ;  /* 0x0000000a2f007220 */ /* 0x000fe20000400000 */
[----:B------:R-:W-:Y:S01]  /*7130*/  F2FP.F16.F32.PACK_AB R5, R7, R6 ;  /* 0x000000060705723e */ /* 0x000fe200000000ff */
[C---:B------:R-:W-:Y:S01]  /*7140*/  FFMA R8, R49.reuse, R50, R8 ;  /* 0x0000003231087223 */ /* 0x040fe20000000008 */
[C---:B------:R-:W-:Y:S01]  /*7150*/  FFMA R9, R49.reuse, R51, R9 ;  /* 0x0000003331097223 */ /* 0x040fe20000000009 */
[----:B------:R-:W-:Y:S01]  /*7160*/  FFMA R0, R49, R52, R0 ;  /* 0x0000003431007223 */ /* 0x000fe20000000000 */
[C---:B------:R-:W-:Y:S01]  /*7170*/  FMUL R2, R47.reuse, R11 ;  /* 0x0000000b2f027220 */ /* 0x040fe20000400000 */
[C---:B------:R-:W-:Y:S01]  /*7180*/  FMUL R3, R47.reuse, R12 ;  /* 0x0000000c2f037220 */ /* 0x040fe20000400000 */
[----:B------:R-:W-:Y:S01]  /*7190*/  FMUL R10, R47, R13 ;  /* 0x0000000d2f0a7220 */ /* 0x000fe20000400000 */
[----:B------:R-:W-:Y:S01]  /*71a0*/  F2FP.F16.F32.PACK_AB R6, R9, R8 ;  /* 0x000000080906723e */ /* 0x000fe200000000ff */
[C---:B------:R-:W-:Y:S01]  /*71b0*/  FFMA R2, R49.reuse, R53, R2 ;  /* 0x0000003531027223 */ /* 0x040fe20000000002 */
[C---:B------:R-:W-:Y:S01]  /*71c0*/  FFMA R3, R49.reuse, R54, R3 ;  /* 0x0000003631037223 */ /* 0x040fe20000000003 */
[----:B------:R-:W-:Y:S01]  /*71d0*/  FFMA R10, R49, R55, R10 ;  /* 0x00000037310a7223 */ /* 0x000fe2000000000a */
[C---:B------:R-:W-:Y:S01]  /*71e0*/  FMUL R11, R47.reuse, R14 ;  /* 0x0000000e2f0b7220 */ /* 0x040fe20000400000 */
[C---:B------:R-:W-:Y:S01]  /*71f0*/  FMUL R15, R47.reuse, R15 ;  /* 0x0000000f2f0f7220 */ /* 0x040fe20000400000 */
[C---:B------:R-:W-:Y:S01]  /*7200*/  FMUL R12, R47.reuse, R16 ;  /* 0x000000102f0c7220 */ /* 0x040fe20000400000 */
[----:B------:R-:W-:Y:S01]  /*7210*/  FMUL R13, R47, R17 ;  /* 0x000000112f0d7220 */ /* 0x000fe20000400000 */
[----:B------:R-:W-:Y:S01]  /*7220*/  FFMA R11, R49, R56, R11 ;  /* 0x00000038310b7223 */ /* 0x000fe2000000000b */
[----:B------:R-:W-:Y:S01]  /*7230*/  FMUL R14, R47, R18 ;  /* 0x000000122f0e7220 */ /* 0x000fe20000400000 */
[----:B------:R-:W-:Y:S01]  /*7240*/  FFMA R15, R49, R57, R15 ;  /* 0x00000039310f7223 */ /* 0x000fe2000000000f */
[--C-:B------:R-:W-:Y:S02]  /*7250*/  HADD2.F32 R62, -RZ, R68.reuse.H0_H0 ;  /* 0x20000044ff3e7230 */ /* 0x100fe40000004100 */
[----:B------:R-:W-:Y:S01]  /*7260*/  FMUL R19, R47, R19 ;  /* 0x000000132f137220 */ /* 0x000fe20000400000 */
[----:B------:R-:W-:Y:S01]  /*7270*/  F2FP.F16.F32.PACK_AB R7, R2, R0 ;  /* 0x000000000207723e */ /* 0x000fe200000000ff */
[----:B------:R-:W-:Y:S01]  /*7280*/  FFMA R12, R49, R58, R12 ;  /* 0x0000003a310c7223 */ /* 0x000fe2000000000c */
[----:B------:R-:W-:Y:S02]  /*7290*/  HADD2.F32 R63, -RZ, R68.H1_H1 ;  /* 0x30000044ff3f7230 */ /* 0x000fe40000004100 */
[----:B------:R-:W-:Y:S01]  /*72a0*/  FMUL R16, R47, R20 ;  /* 0x000000142f107220 */ /* 0x000fe20000400000 */
[----:B------:R-:W-:Y:S01]  /*72b0*/  FFMA R13, R49, R59, R13 ;  /* 0x0000003b310d7223 */ /* 0x000fe2000000000d */
[----:B------:R1:W-:Y:S01]  /*72c0*/  STS.128 [R99+UR8], R4 ;  /* 0x0000000463007988 */ /* 0x0003e20008000c08 */
[--C-:B---3--:R-:W-:Y:S02]  /*72d0*/  HADD2.F32 R64, -RZ, R69.reuse.H0_H0 ;  /* 0x20000045ff407230 */ /* 0x108fe40000004100 */
[----:B------:R-:W-:Y:S01]  /*72e0*/  FMUL R17, R47, R21 ;  /* 0x000000152f117220 */ /* 0x000fe20000400000 */
[----:B------:R-:W-:Y:S01]  /*72f0*/  FFMA R14, R49, R60, R14 ;  /* 0x0000003c310e7223 */ /* 0x000fe2000000000e */
[----:B------:R-:W-:Y:S02]  /*7300*/  HADD2.F32 R65, -RZ, R69.H1_H1 ;  /* 0x30000045ff417230 */ /* 0x000fe40000004100 */
[----:B------:R-:W-:Y:S01]  /*7310*/  FMUL R18, R47, R22 ;  /* 0x000000162f127220 */ /* 0x000fe20000400000 */
[----:B------:R-:W-:Y:S01]  /*7320*/  FFMA R19, R49, R61, R19 ;  /* 0x0000003d31137223 */ /* 0x000fe20000000013 */
[----:B------:R-:W-:Y:S02]  /*7330*/  HADD2.F32 R66, -RZ, R70.H0_H0 ;  /* 0x20000046ff427230 */ /* 0x000fe40000004100 */
[----:B------:R-:W-:Y:S01]  /*7340*/  FMUL R23, R47, R23 ;  /* 0x000000172f177220 */ /* 0x000fe20000400000 */
[--C-:B------:R-:W-:Y:S02]  /*7350*/  HADD2.F32 R74, -RZ, R78.reuse.H0_H0 ;  /* 0x2000004eff4a7230 */ /* 0x100fe40000004100 */
[----:B------:R-:W-:Y:S01]  /*7360*/  FFMA R16, R49, R62, R16 ;  /* 0x0000003e31107223 */ /* 0x000fe20000000010 */
[----:B------:R-:W-:Y:S01]  /*7370*/  HADD2.F32 R75, -RZ, R78.H1_H1 ;  /* 0x3000004eff4b7230 */ /* 0x000fe20000004100 */
[----:B------:R-:W-:Y:S01]  /*7380*/  IADD3 R78, PT, PT, R99, UR8, RZ ;  /* 0x00000008634e7c10 */ /* 0x000fe2000fffe0ff */
[----:B------:R-:W-:Y:S02]  /*7390*/  HADD2.F32 R67, -RZ, R70.H1_H1 ;  /* 0x30000046ff437230 */ /* 0x000fe40000004100 */
[----:B------:R-:W-:Y:S01]  /*73a0*/  FMUL R20, R47, R24 ;  /* 0x000000182f147220 */ /* 0x000fe20000400000 */
[----:B------:R-:W-:Y:S01]  /*73b0*/  FFMA R17, R49, R63, R17 ;  /* 0x0000003f31117223 */ /* 0x000fe20000000011 */
[--C-:B------:R-:W-:Y:S02]  /*73c0*/  HADD2.F32 R68, -RZ, R71.reuse.H0_H0 ;  /* 0x20000047ff447230 */ /* 0x100fe40000004100 */
[----:B------:R-:W-:Y:S01]  /*73d0*/  FMUL R21, R47, R25 ;  /* 0x000000192f157220 */ /* 0x000fe20000400000 */
[----:B------:R-:W-:Y:S01]  /*73e0*/  FFMA R18, R49, R64, R18 ;  /* 0x0000004031127223 */ /* 0x000fe20000000012 */
[----:B------:R-:W-:Y:S02]  /*73f0*/  HADD2.F32 R69, -RZ, R71.H1_H1 ;  /* 0x30000047ff457230 */ /* 0x000fe40000004100 */
[----:B------:R-:W-:Y:S01]  /*7400*/  FMUL R22, R47, R26 ;  /* 0x0000001a2f167220 */ /* 0x000fe20000400000 */
[----:B------:R-:W-:Y:S01]  /*7410*/  F2FP.F16.F32.PACK_AB R8, R10, R3 ;  /* 0x000000030a08723e */ /* 0x000fe200000000ff */
[----:B------:R-:W-:Y:S01]  /*7420*/  FFMA R23, R49, R65, R23 ;  /* 0x0000004131177223 */ /* 0x000fe20000000017 */
[----:B------:R-:W-:Y:S01]  /*7430*/  F2FP.F16.F32.PACK_AB R9, R15, R11 ;  /* 0x0000000b0f09723e */ /* 0x000fe200000000ff */
[--C-:B------:R-:W-:Y:S02]  /*7440*/  HADD2.F32 R70, -RZ, R76.reuse.H0_H0 ;  /* 0x2000004cff467230 */ /* 0x100fe40000004100 */
[----:B------:R-:W-:Y:S01]  /*7450*/  FMUL R27, R47, R27 ;  /* 0x0000001b2f1b7220 */ /* 0x000fe20000400000 */
[----:B------:R-:W-:Y:S01]  /*7460*/  IADD3 R106, PT, PT, R106, R78, RZ ;  /* 0x0000004e6a6a7210 */ /* 0x000fe20007ffe0ff */
[----:B------:R-:W-:Y:S01]  /*7470*/  FFMA R20, R49, R66, R20 ;  /* 0x0000004231147223 */ /* 0x000fe20000000014 */
[----:B------:R-:W-:Y:S01]  /*7480*/  F2FP.F16.F32.PACK_AB R10, R13, R12 ;  /* 0x0000000c0d0a723e */ /* 0x000fe200000000ff */
[----:B------:R-:W-:Y:S01]  /*7490*/  HADD2.F32 R71, -RZ, R76.H1_H1 ;  /* 0x3000004cff477230 */ /* 0x000fe20000004100 */
[----:B------:R-:W-:Y:S01]  /*74a0*/  F2FP.F16.F32.PACK_AB R11, R19, R14 ;  /* 0x0000000e130b723e */ /* 0x000fe200000000ff */
[----:B------:R-:W-:Y:S01]  /*74b0*/  FMUL R24, R47, R28 ;  /* 0x0000001c2f187220 */ /* 0x000fe20000400000 */
[----:B------:R-:W-:Y:S01]  /*74c0*/  FFMA R21, R49, R67, R21 ;  /* 0x0000004331157223 */ /* 0x000fe20000000015 */
[--C-:B------:R-:W-:Y:S02]  /*74d0*/  HADD2.F32 R72, -RZ, R77.reuse.H0_H0 ;  /* 0x2000004dff487230 */ /* 0x100fe40000004100 */
[----:B------:R-:W-:Y:S01]  /*74e0*/  FMUL R25, R47, R29 ;  /* 0x0000001d2f197220 */ /* 0x000fe20000400000 */
[----:B------:R1:W-:Y:S01]  /*74f0*/  STS.128 [R106+0x10], R8 ;  /* 0x000010086a007388 */ /* 0x0003e20000000c00 */
[----:B------:R-:W-:Y:S01]  /*7500*/  FFMA R22, R49, R68, R22 ;  /* 0x0000004431167223 */ /* 0x000fe20000000016 */
[----:B------:R-:W-:Y:S02]  /*7510*/  HADD2.F32 R73, -RZ, R77.H1_H1 ;  /* 0x3000004dff497230 */ /* 0x000fe40000004100 */
[----:B------:R-:W-:Y:S01]  /*7520*/  FMUL R26, R47, R30 ;  /* 0x0000001e2f1a7220 */ /* 0x000fe20000400000 */
[----:B------:R-:W-:Y:S01]  /*7530*/  FFMA R27, R49, R69, R27 ;  /* 0x00000045311b7223 */ /* 0x000fe2000000001b */
        /* <DEDUP_REMOVED lines=10> */
[----:B------:R-:W-:Y:S01]  /*75e0*/  F2FP.F16.F32.PACK_AB R17, R23, R18 ;  /* 0x000000121711723e */ /* 0x000fe200000000ff */
[----:B------:R-:W-:Y:S01]  /*75f0*/  FFMA R31, R49, R73, R31 ;  /* 0x00000049311f7223 */ /* 0x000fe2000000001f */
[----:B------:R-:W-:Y:S01]  /*7600*/  FMUL R35, R47, R35 ;  /* 0x000000232f237220 */ /* 0x000fe20000400000 */
[----:B------:R-:W-:Y:S01]  /*7610*/  IADD3 R105, PT, PT, R105, R78, RZ ;  /* 0x0000004e69697210 */ /* 0x000fe20007ffe0ff */
[----:B------:R-:W-:Y:S01]  /*7620*/  FFMA R28, R49, R74, R28 ;  /* 0x0000004a311c7223 */ /* 0x000fe2000000001c */
[----:B------:R-:W-:Y:S01]  /*7630*/  F2FP.F16.F32.PACK_AB R18, R21, R20 ;  /* 0x000000141512723e */ /* 0x000fe200000000ff */
[----:B------:R-:W-:Y:S01]  /*7640*/  FFMA R29, R49, R75, R29 ;  /* 0x0000004b311d7223 */ /* 0x000fe2000000001d */
[----:B------:R-:W-:Y:S01]  /*7650*/  F2FP.F16.F32.PACK_AB R19, R27, R22 ;  /* 0x000000161b13723e */ /* 0x000fe200000000ff */
[C---:B------:R-:W-:Y:S01]  /*7660*/  FFMA R30, R49.reuse, R76, R30 ;  /* 0x0000004c311e7223 */ /* 0x040fe2000000001e */
[----:B------:R-:W-:Y:S01]  /*7670*/  FFMA R35, R49, R77, R35 ;  /* 0x0000004d31237223 */ /* 0x000fe20000000023 */
[----:B------:R-:W-:Y:S02]  /*7680*/  F2FP.F16.F32.PACK_AB R24, R25, R24 ;  /* 0x000000181918723e */ /* 0x000fe400000000ff */
[----:B------:R1:W-:Y:S01]  /*7690*/  STS.128 [R105+0x20], R16 ;  /* 0x0000201069007388 */ /* 0x0003e20000000c00 */
[----:B------:R-:W-:Y:S02]  /*76a0*/  F2FP.F16.F32.PACK_AB R25, R31, R26 ;  /* 0x0000001a1f19723e */ /* 0x000fe400000000ff */
[----:B------:R-:W-:Y:S02]  /*76b0*/  F2FP.F16.F32.PACK_AB R26, R29, R28 ;  /* 0x0000001c1d1a723e */ /* 0x000fe400000000ff */
[----:B------:R-:W-:Y:S02]  /*76c0*/  F2FP.F16.F32.PACK_AB R27, R35, R30 ;  /* 0x0000001e231b723e */ /* 0x000fe400000000ff */
[----:B------:R-:W-:Y:S05]  /*76d0*/  IADD3 R0, PT, PT, R98, R106, RZ ;  /* 0x0000006a62007210 */ /* 0x000fea0007ffe0ff */
        /* <DEDUP_REMOVED lines=9> */
[----:B------:R-:W-:Y:S02]  /*7770*/  UIADD3 UR10, UP0, UPT, UR54, 0x680, URZ ;  /* 0x00000680360a7890 */ /* 0x000fe4000ff1e0ff */
[----:B------:R-:W-:Y:S02]  /*7780*/  UIADD3 UR5, UPT, UPT, UR41, 0x20, URZ ;  /* 0x0000002029057890 */ /* 0x000fe4000fffe0ff */
[----:B------:R-:W-:Y:S02]  /*7790*/  UIADD3 UR4, UPT, UPT, UR48, 0x200, UR8 ;  /* 0x0000020030047890 */ /* 0x000fe4000fffe008 */
[----:B------:R-:W-:Y:S01]  /*77a0*/  UIADD3.X UR11, UPT, UPT, URZ, UR55, URZ, UP0, !UPT ;  /* 0x00000037ff0b7290 */ /* 0x000fe200087fe4ff */
[----:B------:R-:W-:Y:S01]  /*77b0*/  UMOV UR6, UR42 ;  /* 0x0000002a00067c82 */ /* 0x000fe20008000000 */
[----:B------:R-:W-:Y:S07]  /*77c0*/  UMOV UR7, UR36 ;  /* 0x0000002400077c82 */ /* 0x000fee0008000000 */
[----:B------:R2:W-:Y:S02]  /*77d0*/  UTMASTG.3D [UR4], [UR10] ;  /* 0x000000040a0073b5 */ /* 0x0005e40008010000 */
[----:B--2---:R0:W-:Y:S02]  /*77e0*/  UTMACMDFLUSH ;  /* 0x00000000000079b7 */ /* 0x0041e40000000000 */
.L_x_119:
[----:B------:R-:W-:Y:S05]  /*77f0*/  BSYNC.RECONVERGENT B0 ;  /* 0x0000000000007941 */ /* 0x000fea0003800200 */
.L_x_118:
[----:B------:R-:W-:Y:S01]  /*7800*/  UIADD3 UR43, UPT, UPT, UR43, 0x1, URZ ;  /* 0x000000012b2b7890 */ /* 0x000fe2000fffe0ff */
[----:B------:R-:W-:Y:S03]  /*7810*/  BSSY.RECONVERGENT B0, `(.L_x_120) ;  /* 0x0000008000007945 */ /* 0x000fe60003800200 */
[----:B------:R-:W-:Y:S04]  /*7820*/  UISETP.NE.AND UP0, UPT, UR43, 0x3, UPT ;  /* 0x000000032b00788c */ /* 0x000fe8000bf05270 */
[----:B------:R-:W-:Y:S02]  /*7830*/  UISETP.EQ.XOR UP1, UPT, UR40, 0x3, !UP0 ;  /* 0x000000032800788c */ /* 0x000fe4000c722a70 */
[----:B------:R-:W-:Y:S02]  /*7840*/  USEL UR56, UR43, URZ, UP0 ;  /* 0x000000ff2b387287 */ /* 0x000fe40008000000 */
[----:B------:R-:W-:Y:S04]  /*7850*/  USEL UR4, URZ, 0x1, !UP1 ;  /* 0x00000001ff047887 */ /* 0x000fe8000c800000 */
[----:B------:R-:W-:Y:S01]  /*7860*/  ULOP3.LUT UR51, UR51, UR4, URZ, 0x3c, !UPT ;  /* 0x0000000433337292 */ /* 0x000fe2000f8e3cff */
[----:B------:R-:W-:Y:S11]  /*7870*/  @P0 BRA `(.L_x_121) ;  /* 0x0000000000040947 */ /* 0x000ff60003800000 */
[----:B------:R-:W-:Y:S04]  /*7880*/  DEPBAR.LE SB0, 0x1 ;  /* 0x000080400000791a */ /* 0x000fe80000000000 */
.L_x_121:
[----:B------:R-:W-:Y:S05]  /*7890*/  BSYNC.RECONVERGENT B0 ;  /* 0x0000000000007941 */ /* 0x000fea0003800200 */
.L_x_120:
[----:B------:R-:W-:Y:S01]  /*78a0*/  BAR.SYNC.DEFER_BLOCKING 0x1, 0x80 ;  /* 0x0042000000007b1d */ /* 0x000fe20000010000 */
[----:B------:R-:W-:Y:S01]  /*78b0*/  UISETP.NE.AND UP0, UPT, UR50, -0x2, UPT ;  /* 0xfffffffe3200788c */ /* 0x000fe2000bf05270 */
[----:B------:R-:W-:Y:S08]  /*78c0*/  IADD3 R45, PT, PT, R45, 0x1, RZ ;  /* 0x000000012d2d7810 */ /* 0x000ff00007ffe0ff */
[----:B------:R-:W-:Y:S05]  /*78d0*/  BRA.U !UP0, `(.L_x_122) ;  /* 0x0000000108287547 */ /* 0x000fea000b800000 */
[----:B------:R-:W-:Y:S01]  /*78e0*/  ISETP.NE.AND P0, PT, R104, RZ, PT ;  /* 0x000000ff6800720c */ /* 0x000fe20003f05270 */
[----:B------:R-:W-:Y:S01]  /*78f0*/  IMAD.U32 R2, RZ, RZ, UR49 ;  /* 0x00000031ff027e24 */ /* 0x000fe2000f8e00ff */
[----:B------:R-:W-:Y:S01]  /*7900*/  UIADD3 UR49, UPT, UPT, UR49, 0x1, URZ ;  /* 0x0000000131317890 */ /* 0x000fe2000fffe0ff */
[----:B-1----:R-:W-:Y:S03]  /*7910*/  IMAD.U32 R0, RZ, RZ, UR37 ;  /* 0x00000025ff007e24 */ /* 0x002fe6000f8e00ff */
[----:B------:R-:W-:Y:S04]  /*7920*/  UISETP.NE.AND UP0, UPT, UR49, 0x3, UPT ;  /* 0x000000033100788c */ /* 0x000fe8000bf05270 */
[----:B------:R-:W-:Y:S03]  /*7930*/  USEL UR49, UR49, URZ, UP0 ;  /* 0x000000ff31317287 */ /* 0x000fe60008000000 */
[----:B------:R-:W-:Y:S05]  /*7940*/  @P0 LEA R2, R2, UR48, 0x3 ;  /* 0x0000003002020c11 */ /* 0x000fea000f8e18ff */
[----:B------:R-:W-:Y:S05]  /*7950*/  @P0 VIADD R2, R2, 0x118 ;  /* 0x0000011802020836 */ /* 0x000fea0000000000 */
[----:B------:R-:W-:Y:S04]  /*7960*/  @P0 PRMT R0, R0, 0x654, R2 ;  /* 0x0000065400000816 */ /* 0x000fe80000000002 */
[----:B------:R2:W-:Y:S03]  /*7970*/  @P0 SYNCS.ARRIVE.TRANS64.RED.A1T0 RZ, [R0+URZ], RZ ;  /* 0x000000ff00ff09a7 */ /* 0x0005e600081004ff */
.L_x_122:
[----:B------:R-:W-:Y:S01]  /*7980*/  ISETP.NE.AND P2, PT, R101, RZ, PT ;  /* 0x000000ff6500720c */ /* 0x000fe20003f45270 */
[----:B------:R-:W-:Y:S01]  /*7990*/  UIADD3 UR50, UPT, UPT, UR50, 0x2, URZ ;  /* 0x0000000232327890 */ /* 0x000fe2000fffe0ff */
[----:B------:R-:W-:Y:S01]  /*79a0*/  ISETP.NE.AND P0, PT, R103, 0x2, PT ;  /* 0x000000026700780c */ /* 0x000fe20003f05270 */
[----:B------:R-:W-:Y:S01]  /*79b0*/  IMAD.IADD R14, R43, 0x1, R86 ;  /* 0x000000012b0e7824 */ /* 0x000fe200078e0256 */
[----:B------:R-:W-:Y:S01]  /*79c0*/  ISETP.NE.AND P1, PT, R45, 0x4, PT ;  /* 0x000000042d00780c */ /* 0x000fe20003f25270 */
[----:B------:R-:W-:Y:S01]  /*79d0*/  IMAD.IADD R15, R44, 0x1, R87 ;  /* 0x000000012c0f7824 */ /* 0x000fe200078e0257 */
[----:B------:R-:W-:Y:S02]  /*79e0*/  SEL R2, RZ, 0x1, P0 ;  /* 0x00000001ff027807 */ /* 0x000fe40000000000 */
[----:B-12---:R-:W-:Y:S02]  /*79f0*/  SEL R0, RZ, 0x1, P1 ;  /* 0x00000001ff007807 */ /* 0x006fe40000800000 */
[----:B------:R-:W-:Y:S02]  /*7a00*/  LOP3.LUT R96, R96, R2, RZ, 0x3c, !PT ;  /* 0x0000000260607212 */ /* 0x000fe400078e3cff */
[----:B------:R-:W-:Y:S02]  /*7a10*/  LOP3.LUT R97, R97, R0, RZ, 0x3c, !PT ;  /* 0x0000000061617212 */ /* 0x000fe400078e3cff */
[----:B------:R-:W-:Y:S02]  /*7a20*/  @P2 R2UR UR36, R95 ;  /* 0x000000005f2422ca */ /* 0x000fe400000e0000 */
[----:B------:R-:W-:Y:S02]  /*7a30*/  SEL R103, R103, RZ, P0 ;  /* 0x000000ff67677207 */ /* 0x000fe40000000000 */
[----:B------:R-:W-:Y:S01]  /*7a40*/  SEL R45, R45, RZ, P1 ;  /* 0x000000ff2d2d7207 */ /* 0x000fe20000800000 */
[----:B------:R-:W-:Y:S10]  /*7a50*/  @P2 BRA `(.L_x_123) ;  /* 0xffffffd800042947 */ /* 0x000ff4000383ffff */
[----:B------:R-:W-:-:S09]  /*7a60*/  UISETP.NE.AND UP0, UPT, UR53, URZ, UPT ;  /* 0x000000ff3500728c */ /* 0x000fd2000bf05270 */
[----:B------:R-:W-:Y:S05]  /*7a70*/  BRA.U !UP0, `(.L_x_124) ;  /* 0x0000000108487547 */ /* 0x000fea000b800000 */
[----:B------:R-:W1:Y:S02]  /*7a80*/  LDCU.64 UR4, c[0x0][0x890] ;  /* 0x00011200ff0477ac */ /* 0x000e640008000a00 */
[----:B-1----:R-:W-:-:S04]  /*7a90*/  UISETP.NE.U32.AND UP0, UPT, UR4, URZ, UPT ;  /* 0x000000ff0400728c */ /* 0x002fc8000bf05070 */
[----:B------:R-:W-:-:S09]  /*7aa0*/  UISETP.NE.AND.EX UP0, UPT, UR5, URZ, UPT, UP0 ;  /* 0x000000ff0500728c */ /* 0x000fd2000bf05300 */
[----:B------:R-:W-:Y:S05]  /*7ab0*/  BRA.U UP0, `(.L_x_125) ;  /* 0x00000001000c7547 */ /* 0x000fea000b800000 */
[----:B------:R-:W-:-:S13]  /*7ac0*/  FSETP.NEU.AND P0, PT, R49, RZ, PT ;  /* 0x000000ff3100720b */ /* 0x000fda0003f0d000 */
[----:B------:R-:W-:Y:S05]  /*7ad0*/  @!P0 EXIT ;  /* 0x000000000000894d */ /* 0x000fea0003800000 */
[----:B------:R-:W-:Y:S05]  /*7ae0*/  BRA `(.L_x_124) ;  /* 0x00000000002c7947 */ /* 0x000fea0003800000 */
.L_x_125:
[----:B------:R-:W-:Y:S01]  /*7af0*/  ISETP.NE.AND P0, PT, R102, RZ, PT ;  /* 0x000000ff6600720c */ /* 0x000fe20003f05270 */
[----:B------:R-:W-:-:S12]  /*7b00*/  BSSY.RECONVERGENT B0, `(.L_x_124) ;  /* 0x0000009000007945 */ /* 0x000fd80003800200 */
[----:B------:R-:W-:Y:S05]  /*7b10*/  @P0 BRA `(.L_x_126) ;  /* 0x0000000000140947 */ /* 0x000fea0003800000 */
[----:B------:R-:W1:Y:S02]  /*7b20*/  LDCU.64 UR4, c[0x0][0x888] ;  /* 0x00011100ff0477ac */ /* 0x000e640008000a00 */
[----:B-1----:R-:W-:-:S04]  /*7b30*/  ISETP.NE.U32.AND P0, PT, RZ, UR4, PT ;  /* 0x00000004ff007c0c */ /* 0x002fc8000bf05070 */
[----:B------:R-:W-:-:S13]  /*7b40*/  ISETP.NE.AND.EX P0, PT, RZ, UR5, PT, P0 ;  /* 0x00000005ff007c0c */ /* 0x000fda000bf05300 */
[----:B------:R-:W-:Y:S05]  /*7b50*/  @!P0 EXIT ;  /* 0x000000000000894d */ /* 0x000fea0003800000 */
[----:B------:R-:W-:Y:S05]  /*7b60*/  BRA `(.L_x_127) ;  /* 0x0000000000087947 */ /* 0x000fea0003800000 */
.L_x_126:
[----:B------:R-:W-:-:S13]  /*7b70*/  FSETP.NEU.AND P0, PT, R49, RZ, PT ;  /* 0x000000ff3100720b */ /* 0x000fda0003f0d000 */
[----:B------:R-:W-:Y:S05]  /*7b80*/  @!P0 EXIT ;  /* 0x000000000000894d */ /* 0x000fea0003800000 */
.L_x_127:
[----:B------:R-:W-:Y:S05]  /*7b90*/  BSYNC.RECONVERGENT B0 ;  /* 0x0000000000007941 */ /* 0x000fea0003800200 */
.L_x_124:
[----:B------:R-:W-:Y:S01]  /*7ba0*/  ULEA UR4, UR49, UR48, 0x3 ;  /* 0x0000003031047291 */ /* 0x000fe2000f8e18ff */
[----:B------:R-:W-:-:S04]  /*7bb0*/  DEPBAR.LE SB0, 0x0 ;  /* 0x000080000000791a */ /* 0x000fc80000000000 */
[----:B------:R-:W-:-:S04]  /*7bc0*/  UIADD3 UR4, UPT, UPT, UR4, 0x118, URZ ;  /* 0x0000011804047890 */ /* 0x000fc8000fffe0ff */
[----:B------:R-:W-:-:S09]  /*7bd0*/  UPRMT UR4, UR37, 0x654, UR4 ;  /* 0x0000065425047896 */ /* 0x000fd20008000004 */
[----:B------:R-:W-:Y:S01]  /*7be0*/  SYNCS.ARRIVE.TRANS64.RED.A1T0 RZ, [UR4], RZ ;  /* 0x000000ffffff79a7 */ /* 0x000fe20008100404 */
[----:B------:R-:W-:Y:S05]  /*7bf0*/  EXIT ;  /* 0x000000000000794d */ /* 0x000fea0003800000 */
.L_x_20:
[----:B--2---:R2:W1:Y:S02]  /*7c00*/  SYNCS.PHASECHK.TRANS64.TRYWAIT P0, [R2+URZ+0x1b0], R3 ;  /* 0x0001b003020075a7 */ /* 0x00446400080011ff */
[----:B-1----:R-:W-:Y:S05]  /*7c10*/  @!P0 NANOSLEEP.SYNCS 0x989680 ;  /* 0x009896800000895d */ /* 0x002fea0003900000 */
[----:B------:R-:W1:Y:S02]  /*7c20*/  @!P0 SYNCS.PHASECHK.TRANS64 P0, [R2+URZ+0x1b0], R3 ;  /* 0x0001b003020085a7 */ /* 0x000e6400080010ff */
[----:B-1----:R-:W-:Y:S05]  /*7c30*/  @!P0 BRA `(.L_x_20) ;  /* 0xfffffffc00f08947 */ /* 0x002fea000383ffff */
[----:B------:R-:W-:Y:S05]  /*7c40*/  BRA `(.L_x_128) ;  /* 0xffffff9800c87947 */ /* 0x000fea000383ffff */
.L_x_23:
[----:B-1----:R-:W-:-:S07]  /*7c50*/  MOV R2, UR33 ;  /* 0x0000002100027c02 */ /* 0x002fce0008000f00 */
.L_x_129:
[----:B-1----:R1:W2:Y:S02]  /*7c60*/  SYNCS.PHASECHK.TRANS64.TRYWAIT P0, [R2+URZ+0x80], R4 ;  /* 0x00008004020075a7 */ /* 0x0022a400080011ff */
[----:B--2---:R-:W-:Y:S05]  /*7c70*/  @!P0 NANOSLEEP.SYNCS 0x989680 ;  /* 0x009896800000895d */ /* 0x004fea0003900000 */
[----:B------:R-:W2:Y:S02]  /*7c80*/  @!P0 SYNCS.PHASECHK.TRANS64 P0, [R2+URZ+0x80], R4 ;  /* 0x00008004020085a7 */ /* 0x000ea400080010ff */
[----:B--2---:R-:W-:Y:S05]  /*7c90*/  @!P0 BRA `(.L_x_129) ;  /* 0xfffffffc00f08947 */ /* 0x004fea000383ffff */
[----:B------:R-:W-:Y:S05]  /*7ca0*/  BRA `(.L_x_22) ;  /* 0xffffff9c00187947 */ /* 0x000fea000383ffff */
.L_x_29:
[----:B-1----:R-:W-:-:S07]  /*7cb0*/  MOV R2, UR17 ;  /* 0x0000001100027c02 */ /* 0x002fce0008000f00 */
.L_x_130:
[----:B-1----:R1:W2:Y:S02]  /*7cc0*/  SYNCS.PHASECHK.TRANS64.TRYWAIT P0, [R2+URZ+0x80], R4 ;  /* 0x00008004020075a7 */ /* 0x0022a400080011ff */
[----:B--2---:R-:W-:Y:S05]  /*7cd0*/  @!P0 NANOSLEEP.SYNCS 0x989680 ;  /* 0x009896800000895d */ /* 0x004fea0003900000 */
[----:B------:R-:W2:Y:S02]  /*7ce0*/  @!P0 SYNCS.PHASECHK.TRANS64 P0, [R2+URZ+0x80], R4 ;  /* 0x00008004020085a7 */ /* 0x000ea400080010ff */
[----:B--2---:R-:W-:Y:S05]  /*7cf0*/  @!P0 BRA `(.L_x_130) ;  /* 0xfffffffc00f08947 */ /* 0x004fea000383ffff */
[----:B------:R-:W-:Y:S05]  /*7d00*/  BRA `(.L_x_28) ;  /* 0xffffff9c00c07947 */ /* 0x000fea000383ffff */
.L_x_33:
[----:B-1----:R1:W2:Y:S02]  /*7d10*/  SYNCS.PHASECHK.TRANS64.TRYWAIT P0, [R2+URZ+0x140], R3 ;  /* 0x00014003020075a7 */ /* 0x0022a400080011ff */
[----:B--2---:R-:W-:Y:S05]  /*7d20*/  @!P0 NANOSLEEP.SYNCS 0x989680 ;  /* 0x009896800000895d */ /* 0x004fea0003900000 */
[----:B------:R-:W2:Y:S02]  /*7d30*/  @!P0 SYNCS.PHASECHK.TRANS64 P0, [R2+URZ+0x140], R3 ;  /* 0x00014003020085a7 */ /* 0x000ea400080010ff */
[----:B--2---:R-:W-:Y:S05]  /*7d40*/  @!P0 BRA `(.L_x_33) ;  /* 0xfffffffc00f08947 */ /* 0x004fea000383ffff */
[----:B------:R-:W-:Y:S05]  /*7d50*/  BRA `(.L_x_131) ;  /* 0xffffffa000507947 */ /* 0x000fea000383ffff */
.L_x_37:
[----:B----4-:R-:W-:-:S07]  /*7d60*/  MOV R0, UR5 ;  /* 0x0000000500007c02 */ /* 0x010fce0008000f00 */
.L_x_132:
[----:B-1----:R1:W2:Y:S02]  /*7d70*/  SYNCS.PHASECHK.TRANS64.TRYWAIT P0, [R0+URZ], R2 ;  /* 0x00000002000075a7 */ /* 0x0022a400080011ff */
[----:B--2---:R-:W-:Y:S05]  /*7d80*/  @!P0 NANOSLEEP.SYNCS 0x989680 ;  /* 0x009896800000895d */ /* 0x004fea0003900000 */
[----:B------:R-:W2:Y:S02]  /*7d90*/  @!P0 SYNCS.PHASECHK.TRANS64 P0, [R0+URZ], R2 ;  /* 0x00000002000085a7 */ /* 0x000ea400080010ff */
[----:B--2---:R-:W-:Y:S05]  /*7da0*/  @!P0 BRA `(.L_x_132) ;  /* 0xfffffffc00f08947 */ /* 0x004fea000383ffff */
[----:B------:R-:W-:Y:S05]  /*7db0*/  BRA `(.L_x_133) ;  /* 0xffffffa400c07947 */ /* 0x000fea000383ffff */
.L_x_38:
[----:B----4-:R-:W-:-:S07]  /*7dc0*/  MOV R0, UR5 ;  /* 0x0000000500007c02 */ /* 0x010fce0008000f00 */
.L_x_134:
[----:B-1----:R1:W2:Y:S02]  /*7dd0*/  SYNCS.PHASECHK.TRANS64.TRYWAIT P0, [R0+URZ], R3 ;  /* 0x00000003000075a7 */ /* 0x0022a400080011ff */
[----:B--2---:R-:W-:Y:S05]  /*7de0*/  @!P0 NANOSLEEP.SYNCS 0x989680 ;  /* 0x009896800000895d */ /* 0x004fea0003900000 */
[----:B------:R-:W2:Y:S02]  /*7df0*/  @!P0 SYNCS.PHASECHK.TRANS64 P0, [R0+URZ], R3 ;  /* 0x00000003000085a7 */ /* 0x000ea400080010ff */
[----:B--2---:R-:W-:Y:S05]  /*7e00*/  @!P0 BRA `(.L_x_134) ;  /* 0xfffffffc00f08947 */ /* 0x004fea000383ffff */
[----:B------:R-:W-:Y:S05]  /*7e10*/  BRA `(.L_x_135) ;  /* 0xffffffa400cc7947 */ /* 0x000fea000383ffff */
.L_x_39:
[----:B----4-:R-:W-:-:S07]  /*7e20*/  MOV R0, UR5 ;  /* 0x0000000500007c02 */ /* 0x010fce0008000f00 */
.L_x_136:
[----:B-1----:R1:W2:Y:S02]  /*7e30*/  SYNCS.PHASECHK.TRANS64.TRYWAIT P0, [R0+URZ], R3 ;  /* 0x00000003000075a7 */ /* 0x0022a400080011ff */
[----:B--2---:R-:W-:Y:S05]  /*7e40*/  @!P0 NANOSLEEP.SYNCS 0x989680 ;  /* 0x009896800000895d */ /* 0x004fea0003900000 */
[----:B------:R-:W2:Y:S02]  /*7e50*/  @!P0 SYNCS.PHASECHK.TRANS64 P0, [R0+URZ], R3 ;  /* 0x00000003000085a7 */ /* 0x000ea400080010ff */
[----:B--2---:R-:W-:Y:S05]  /*7e60*/  @!P0 BRA `(.L_x_136) ;  /* 0xfffffffc00f08947 */ /* 0x004fea000383ffff */
[----:B------:R-:W-:Y:S05]  /*7e70*/  BRA `(.L_x_137) ;  /* 0xffffffa400d87947 */ /* 0x000fea000383ffff */
.L_x_40:
[----:B----4-:R-:W-:-:S07]  /*7e80*/  MOV R0, UR5 ;  /* 0x0000000500007c02 */ /* 0x010fce0008000f00 */
.L_x_138:
[----:B-1----:R1:W2:Y:S02]  /*7e90*/  SYNCS.PHASECHK.TRANS64.TRYWAIT P0, [R0+URZ], R3 ;  /* 0x00000003000075a7 */ /* 0x0022a400080011ff */
[----:B--2---:R-:W-:Y:S05]  /*7ea0*/  @!P0 NANOSLEEP.SYNCS 0x989680 ;  /* 0x009896800000895d */ /* 0x004fea0003900000 */
[----:B------:R-:W2:Y:S02]  /*7eb0*/  @!P0 SYNCS.PHASECHK.TRANS64 P0, [R0+URZ], R3 ;  /* 0x00000003000085a7 */ /* 0x000ea400080010ff */
[----:B--2---:R-:W-:Y:S05]  /*7ec0*/  @!P0 BRA `(.L_x_138) ;  /* 0xfffffffc00f08947 */ /* 0x004fea000383ffff */
[----:B------:R-:W-:Y:S05]  /*7ed0*/  BRA `(.L_x_139) ;  /* 0xffffffa400e47947 */ /* 0x000fea000383ffff */
.L_x_41:
[----:B----4-:R-:W-:-:S07]  /*7ee0*/  MOV R0, UR5 ;  /* 0x0000000500007c02 */ /* 0x010fce0008000f00 */
.L_x_140:
[----:B-1----:R1:W2:Y:S02]  /*7ef0*/  SYNCS.PHASECHK.TRANS64.TRYWAIT P0, [R0+URZ], R3 ;  /* 0x00000003000075a7 */ /* 0x0022a400080011ff */
[----:B--2---:R-:W-:Y:S05]  /*7f00*/  @!P0 NANOSLEEP.SYNCS 0x989680 ;  /* 0x009896800000895d */ /* 0x004fea0003900000 */
[----:B------:R-:W2:Y:S02]  /*7f10*/  @!P0 SYNCS.PHASECHK.TRANS64 P0, [R0+URZ], R3 ;  /* 0x00000003000085a7 */ /* 0x000ea400080010ff */
[----:B--2---:R-:W-:Y:S05]  /*7f20*/  @!P0 BRA `(.L_x_140) ;  /* 0xfffffffc00f08947 */ /* 0x004fea000383ffff */
[----:B------:R-:W-:Y:S05]  /*7f30*/  BRA `(.L_x_141) ;  /* 0xffffffa400f07947 */ /* 0x000fea000383ffff */
.L_x_42:
[----:B----4-:R-:W-:-:S07]  /*7f40*/  MOV R0, UR5 ;  /* 0x0000000500007c02 */ /* 0x010fce0008000f00 */
.L_x_142:
[----:B-1----:R1:W2:Y:S02]  /*7f50*/  SYNCS.PHASECHK.TRANS64.TRYWAIT P0, [R0+URZ], R3 ;  /* 0x00000003000075a7 */ /* 0x0022a400080011ff */
[----:B--2---:R-:W-:Y:S05]  /*7f60*/  @!P0 NANOSLEEP.SYNCS 0x989680 ;  /* 0x009896800000895d */ /* 0x004fea0003900000 */
[----:B------:R-:W2:Y:S02]  /*7f70*/  @!P0 SYNCS.PHASECHK.TRANS64 P0, [R0+URZ], R3 ;  /* 0x00000003000085a7 */ /* 0x000ea400080010ff */
[----:B--2---:R-:W-:Y:S05]  /*7f80*/  @!P0 BRA `(.L_x_142) ;  /* 0xfffffffc00f08947 */ /* 0x004fea000383ffff */
[----:B------:R-:W-:Y:S05]  /*7f90*/  BRA `(.L_x_143) ;  /* 0xffffffa400fc7947 */ /* 0x000fea000383ffff */
.L_x_43:
[----:B----4-:R-:W-:-:S07]  /*7fa0*/  MOV R0, UR5 ;  /* 0x0000000500007c02 */ /* 0x010fce0008000f00 */
.L_x_144:
[----:B-1----:R1:W2:Y:S02]  /*7fb0*/  SYNCS.PHASECHK.TRANS64.TRYWAIT P0, [R0+URZ], R3 ;  /* 0x00000003000075a7 */ /* 0x0022a400080011ff */
[----:B--2---:R-:W-:Y:S05]  /*7fc0*/  @!P0 NANOSLEEP.SYNCS 0x989680 ;  /* 0x009896800000895d */ /* 0x004fea0003900000 */
[----:B------:R-:W2:Y:S02]  /*7fd0*/  @!P0 SYNCS.PHASECHK.TRANS64 P0, [R0+URZ], R3 ;  /* 0x00000003000085a7 */ /* 0x000ea400080010ff */
[----:B--2---:R-:W-:Y:S05]  /*7fe0*/  @!P0 BRA `(.L_x_144) ;  /* 0xfffffffc00f08947 */ /* 0x004fea000383ffff */
[----:B------:R-:W-:Y:S05]  /*7ff0*/  BRA `(.L_x_145) ;  /* 0xffffffa800087947 */ /* 0x000fea000383ffff */
.L_x_44:
[----:B----4-:R-:W-:-:S07]  /*8000*/  MOV R0, UR5 ;  /* 0x0000000500007c02 */ /* 0x010fce0008000f00 */
.L_x_146:
[----:B-1----:R1:W2:Y:S02]  /*8010*/  SYNCS.PHASECHK.TRANS64.TRYWAIT P0, [R0+URZ], R3 ;  /* 0x00000003000075a7 */ /* 0x0022a400080011ff */
[----:B--2---:R-:W-:Y:S05]  /*8020*/  @!P0 NANOSLEEP.SYNCS 0x989680 ;  /* 0x009896800000895d */ /* 0x004fea0003900000 */
[----:B------:R-:W2:Y:S02]  /*8030*/  @!P0 SYNCS.PHASECHK.TRANS64 P0, [R0+URZ], R3 ;  /* 0x00000003000085a7 */ /* 0x000ea400080010ff */
[----:B--2---:R-:W-:Y:S05]  /*8040*/  @!P0 BRA `(.L_x_146) ;  /* 0xfffffffc00f08947 */ /* 0x004fea000383ffff */
[----:B------:R-:W-:Y:S05]  /*8050*/  BRA `(.L_x_147) ;  /* 0xffffffa800147947 */ /* 0x000fea000383ffff */
.L_x_45:
[----:B----4-:R-:W-:-:S07]  /*8060*/  MOV R0, UR5 ;  /* 0x0000000500007c02 */ /* 0x010fce0008000f00 */
.L_x_148:
[----:B-1----:R1:W2:Y:S02]  /*8070*/  SYNCS.PHASECHK.TRANS64.TRYWAIT P0, [R0+URZ], R3 ;  /* 0x00000003000075a7 */ /* 0x0022a400080011ff */
[----:B--2---:R-:W-:Y:S05]  /*8080*/  @!P0 NANOSLEEP.SYNCS 0x989680 ;  /* 0x009896800000895d */ /* 0x004fea0003900000 */
[----:B------:R-:W2:Y:S02]  /*8090*/  @!P0 SYNCS.PHASECHK.TRANS64 P0, [R0+URZ], R3 ;  /* 0x00000003000085a7 */ /* 0x000ea400080010ff */
[----:B--2---:R-:W-:Y:S05]  /*80a0*/  @!P0 BRA `(.L_x_148) ;  /* 0xfffffffc00f08947 */ /* 0x004fea000383ffff */
[----:B------:R-:W-:Y:S05]  /*80b0*/  BRA `(.L_x_149) ;  /* 0xffffffa800207947 */ /* 0x000fea000383ffff */
.L_x_46:
[----:B----4-:R-:W-:-:S07]  /*80c0*/  MOV R0, UR5 ;  /* 0x0000000500007c02 */ /* 0x010fce0008000f00 */
.L_x_150:
[----:B-1----:R1:W2:Y:S02]  /*80d0*/  SYNCS.PHASECHK.TRANS64.TRYWAIT P0, [R0+URZ], R3 ;  /* 0x00000003000075a7 */ /* 0x0022a400080011ff */
[----:B--2---:R-:W-:Y:S05]  /*80e0*/  @!P0 NANOSLEEP.SYNCS 0x989680 ;  /* 0x009896800000895d */ /* 0x004fea0003900000 */
[----:B------:R-:W2:Y:S02]  /*80f0*/  @!P0 SYNCS.PHASECHK.TRANS64 P0, [R0+URZ], R3 ;  /* 0x00000003000085a7 */ /* 0x000ea400080010ff */
[----:B--2---:R-:W-:Y:S05]  /*8100*/  @!P0 BRA `(.L_x_150) ;  /* 0xfffffffc00f08947 */ /* 0x004fea000383ffff */
[----:B------:R-:W-:Y:S05]  /*8110*/  BRA `(.L_x_151) ;  /* 0xffffffa8002c7947 */ /* 0x000fea000383ffff */
.L_x_47:
[----:B----4-:R-:W-:-:S07]  /*8120*/  MOV R0, UR5 ;  /* 0x0000000500007c02 */ /* 0x010fce0008000f00 */
.L_x_152:
[----:B-1----:R1:W2:Y:S02]  /*8130*/  SYNCS.PHASECHK.TRANS64.TRYWAIT P0, [R0+URZ], R3 ;  /* 0x00000003000075a7 */ /* 0x0022a400080011ff */
[----:B--2---:R-:W-:Y:S05]  /*8140*/  @!P0 NANOSLEEP.SYNCS 0x989680 ;  /* 0x009896800000895d */ /* 0x004fea0003900000 */
[----:B------:R-:W2:Y:S02]  /*8150*/  @!P0 SYNCS.PHASECHK.TRANS64 P0, [R0+URZ], R3 ;  /* 0x00000003000085a7 */ /* 0x000ea400080010ff */
[----:B--2---:R-:W-:Y:S05]  /*8160*/  @!P0 BRA `(.L_x_152) ;  /* 0xfffffffc00f08947 */ /* 0x004fea000383ffff */
[----:B------:R-:W-:Y:S05]  /*8170*/  BRA `(.L_x_153) ;  /* 0xffffffa800387947 */ /* 0x000fea000383ffff */
.L_x_48:
[----:B----4-:R-:W-:-:S07]  /*8180*/  MOV R0, UR5 ;  /* 0x0000000500007c02 */ /* 0x010fce0008000f00 */
.L_x_154:
[----:B-1----:R1:W2:Y:S02]  /*8190*/  SYNCS.PHASECHK.TRANS64.TRYWAIT P0, [R0+URZ], R3 ;  /* 0x00000003000075a7 */ /* 0x0022a400080011ff */
[----:B--2---:R-:W-:Y:S05]  /*81a0*/  @!P0 NANOSLEEP.SYNCS 0x989680 ;  /* 0x009896800000895d */ /* 0x004fea0003900000 */
[----:B------:R-:W2:Y:S02]  /*81b0*/  @!P0 SYNCS.PHASECHK.TRANS64 P0, [R0+URZ], R3 ;  /* 0x00000003000085a7 */ /* 0x000ea400080010ff */
[----:B--2---:R-:W-:Y:S05]  /*81c0*/  @!P0 BRA `(.L_x_154) ;  /* 0xfffffffc00f08947 */ /* 0x004fea000383ffff */
[----:B------:R-:W-:Y:S05]  /*81d0*/  BRA `(.L_x_155) ;  /* 0xffffffa800447947 */ /* 0x000fea000383ffff */
.L_x_49:
[----:B----4-:R-:W-:-:S07]  /*81e0*/  MOV R0, UR5 ;  /* 0x0000000500007c02 */ /* 0x010fce0008000f00 */
.L_x_156:
[----:B-1----:R1:W2:Y:S02]  /*81f0*/  SYNCS.PHASECHK.TRANS64.TRYWAIT P0, [R0+URZ], R3 ;  /* 0x00000003000075a7 */ /* 0x0022a400080011ff */
[----:B--2---:R-:W-:Y:S05]  /*8200*/  @!P0 NANOSLEEP.SYNCS 0x989680 ;  /* 0x009896800000895d */ /* 0x004fea0003900000 */
[----:B------:R-:W2:Y:S02]  /*8210*/  @!P0 SYNCS.PHASECHK.TRANS64 P0, [R0+URZ], R3 ;  /* 0x00000003000085a7 */ /* 0x000ea400080010ff */
[----:B--2---:R-:W-:Y:S05]  /*8220*/  @!P0 BRA `(.L_x_156) ;  /* 0xfffffffc00f08947 */ /* 0x004fea000383ffff */
[----:B------:R-:W-:Y:S05]  /*8230*/  BRA `(.L_x_157) ;  /* 0xffffffa800507947 */ /* 0x000fea000383ffff */
.L_x_50:
[----:B----4-:R-:W-:-:S07]  /*8240*/  MOV R0, UR5 ;  /* 0x0000000500007c02 */ /* 0x010fce0008000f00 */
.L_x_158:
[----:B-1----:R1:W2:Y:S02]  /*8250*/  SYNCS.PHASECHK.TRANS64.TRYWAIT P0, [R0+URZ], R3 ;  /* 0x00000003000075a7 */ /* 0x0022a400080011ff */
[----:B--2---:R-:W-:Y:S05]  /*8260*/  @!P0 NANOSLEEP.SYNCS 0x989680 ;  /* 0x009896800000895d */ /* 0x004fea0003900000 */
[----:B------:R-:W2:Y:S02]  /*8270*/  @!P0 SYNCS.PHASECHK.TRANS64 P0, [R0+URZ], R3 ;  /* 0x00000003000085a7 */ /* 0x000ea400080010ff */
[----:B--2---:R-:W-:Y:S05]  /*8280*/  @!P0 BRA `(.L_x_158) ;  /* 0xfffffffc00f08947 */ /* 0x004fea000383ffff */
[----:B------:R-:W-:Y:S05]  /*8290*/  BRA `(.L_x_159) ;  /* 0xffffffa8005c7947 */ /* 0x000fea000383ffff */
.L_x_51:
[----:B----4-:R-:W-:-:S07]  /*82a0*/  MOV R0, UR5 ;  /* 0x0000000500007c02 */ /* 0x010fce0008000f00 */
.L_x_160:
[----:B-1----:R1:W2:Y:S02]  /*82b0*/  SYNCS.PHASECHK.TRANS64.TRYWAIT P0, [R0+URZ], R3 ;  /* 0x00000003000075a7 */ /* 0x0022a400080011ff */
[----:B--2---:R-:W-:Y:S05]  /*82c0*/  @!P0 NANOSLEEP.SYNCS 0x989680 ;  /* 0x009896800000895d */ /* 0x004fea0003900000 */
[----:B------:R-:W2:Y:S02]  /*82d0*/  @!P0 SYNCS.PHASECHK.TRANS64 P0, [R0+URZ], R3 ;  /* 0x00000003000085a7 */ /* 0x000ea400080010ff */
[----:B--2---:R-:W-:Y:S05]  /*82e0*/  @!P0 BRA `(.L_x_160) ;  /* 0xfffffffc00f08947 */ /* 0x004fea000383ffff */
[----:B------:R-:W-:Y:S05]  /*82f0*/  BRA `(.L_x_161) ;  /* 0xffffffa800687947 */ /* 0x000fea000383ffff */
.L_x_54:
[----:B-1----:R1:W2:Y:S02]  /*8300*/  SYNCS.PHASECHK.TRANS64.TRYWAIT P0, [R0+URZ+0x1a0], R4 ;  /* 0x0001a004000075a7 */ /* 0x0022a400080011ff */
[----:B--2---:R-:W-:Y:S05]  /*8310*/  @!P0 NANOSLEEP.SYNCS 0x989680 ;  /* 0x009896800000895d */ /* 0x004fea0003900000 */
[----:B------:R-:W2:Y:S02]  /*8320*/  @!P0 SYNCS.PHASECHK.TRANS64 P0, [R0+URZ+0x1a0], R4 ;  /* 0x0001a004000085a7 */ /* 0x000ea400080010ff */
[----:B--2---:R-:W-:Y:S05]  /*8330*/  @!P0 BRA `(.L_x_54) ;  /* 0xfffffffc00f08947 */ /* 0x004fea000383ffff */
[----:B------:R-:W-:Y:S05]  /*8340*/  BRA `(.L_x_162) ;  /* 0xffffffa800c47947 */ /* 0x000fea000383ffff */
.L_x_55:
[----:B------:R-:W-:-:S07]  /*8350*/  MOV R0, UR5 ;  /* 0x0000000500007c02 */ /* 0x000fce0008000f00 */
.L_x_163:
[----:B-1----:R1:W2:Y:S02]  /*8360*/  SYNCS.PHASECHK.TRANS64.TRYWAIT P0, [R0+URZ+0x150], R5 ;  /* 0x00015005000075a7 */ /* 0x0022a400080011ff */
[----:B--2---:R-:W-:Y:S05]  /*8370*/  @!P0 NANOSLEEP.SYNCS 0x989680 ;  /* 0x009896800000895d */ /* 0x004fea0003900000 */
[----:B------:R-:W2:Y:S02]  /*8380*/  @!P0 SYNCS.PHASECHK.TRANS64 P0, [R0+URZ+0x150], R5 ;  /* 0x00015005000085a7 */ /* 0x000ea400080010ff */
[----:B--2---:R-:W-:Y:S05]  /*8390*/  @!P0 BRA `(.L_x_163) ;  /* 0xfffffffc00f08947 */ /* 0x004fea000383ffff */
[----:B------:R-:W-:Y:S05]  /*83a0*/  BRA `(.L_x_164) ;  /* 0xffffffa800d47947 */ /* 0x000fea000383ffff */
.L_x_56:
[----:B-1----:R1:W2:Y:S02]  /*83b0*/  SYNCS.PHASECHK.TRANS64.TRYWAIT P1, [R0+URZ+0x140], R4 ;  /* 0x00014004000075a7 */ /* 0x0022a400080211ff */
[----:B--2---:R-:W-:Y:S05]  /*83c0*/  @!P1 NANOSLEEP.SYNCS 0x989680 ;  /* 0x009896800000995d */ /* 0x004fea0003900000 */
[----:B------:R-:W2:Y:S02]  /*83d0*/  @!P1 SYNCS.PHASECHK.TRANS64 P1, [R0+URZ+0x140], R4 ;  /* 0x00014004000095a7 */ /* 0x000ea400080210ff */
[----:B--2---:R-:W-:Y:S05]  /*83e0*/  @!P1 BRA `(.L_x_56) ;  /* 0xfffffffc00f09947 */ /* 0x004fea000383ffff */
[----:B------:R-:W-:Y:S05]  /*83f0*/  BRA `(.L_x_165) ;  /* 0xffffffac00047947 */ /* 0x000fea000383ffff */
.L_x_59:
[----:B------:R-:W-:-:S07]  /*8400*/  MOV R0, UR5 ;  /* 0x0000000500007c02 */ /* 0x000fce0008000f00 */
.L_x_166:
[----:B-1----:R1:W2:Y:S02]  /*8410*/  SYNCS.PHASECHK.TRANS64.TRYWAIT P0, [R0+URZ+0x150], R2 ;  /* 0x00015002000075a7 */ /* 0x0022a400080011ff */
[----:B--2---:R-:W-:Y:S05]  /*8420*/  @!P0 NANOSLEEP.SYNCS 0x989680 ;  /* 0x009896800000895d */ /* 0x004fea0003900000 */
[----:B------:R-:W2:Y:S02]  /*8430*/  @!P0 SYNCS.PHASECHK.TRANS64 P0, [R0+URZ+0x150], R2 ;  /* 0x00015002000085a7 */ /* 0x000ea400080010ff */
[----:B--2---:R-:W-:Y:S05]  /*8440*/  @!P0 BRA `(.L_x_166) ;  /* 0xfffffffc00f08947 */ /* 0x004fea000383ffff */
[----:B------:R-:W-:Y:S05]  /*8450*/  BRA `(.L_x_58) ;  /* 0xffffffac00587947 */ /* 0x000fea000383ffff */
.L_x_66:
[----:B-1----:R1:W2:Y:S02]  /*8460*/  SYNCS.PHASECHK.TRANS64.TRYWAIT P1, [R0+URZ+0x140], R2 ;  /* 0x00014002000075a7 */ /* 0x0022a400080211ff */
[----:B--2---:R-:W-:Y:S05]  /*8470*/  @!P1 NANOSLEEP.SYNCS 0x989680 ;  /* 0x009896800000995d */ /* 0x004fea0003900000 */
[----:B------:R-:W2:Y:S02]  /*8480*/  @!P1 SYNCS.PHASECHK.TRANS64 P1, [R0+URZ+0x140], R2 ;  /* 0x00014002000095a7 */ /* 0x000ea400080210ff */
[----:B--2---:R-:W-:Y:S05]  /*8490*/  @!P1 BRA `(.L_x_66) ;  /* 0xfffffffc00f09947 */ /* 0x004fea000383ffff */
[----:B------:R-:W-:Y:S05]  /*84a0*/  BRA `(.L_x_167) ;  /* 0xffffffb000b87947 */ /* 0x000fea000383ffff */
.L_x_67:
[----:B------:R-:W-:-:S07]  /*84b0*/  MOV R2, UR8 ;  /* 0x0000000800027c02 */ /* 0x000fce0008000f00 */
.L_x_168:
[----:B-1----:R1:W2:Y:S02]  /*84c0*/  SYNCS.PHASECHK.TRANS64.TRYWAIT P0, [R2+URZ+0x180], R0 ;  /* 0x00018000020075a7 */ /* 0x0022a400080011ff */
[----:B--2---:R-:W-:Y:S05]  /*84d0*/  @!P0 NANOSLEEP.SYNCS 0x989680 ;  /* 0x009896800000895d */ /* 0x004fea0003900000 */
[----:B------:R-:W2:Y:S02]  /*84e0*/  @!P0 SYNCS.PHASECHK.TRANS64 P0, [R2+URZ+0x180], R0 ;  /* 0x00018000020085a7 */ /* 0x000ea400080010ff */
[----:B--2---:R-:W-:Y:S05]  /*84f0*/  @!P0 BRA `(.L_x_168) ;  /* 0xfffffffc00f08947 */ /* 0x004fea000383ffff */
[----:B------:R-:W-:Y:S05]  /*8500*/  BRA `(.L_x_169) ;  /* 0xffffffb000f07947 */ /* 0x000fea000383ffff */
.L_x_70:
[----:B------:R-:W-:Y:S07]  /*8510*/  MOV R0, UR7 ;  /* 0x0000000700007c02 */ /* 0x000fee0008000f00 */
.L_x_170:
[----:B-1----:R1:W2:Y:S02]  /*8520*/  SYNCS.PHASECHK.TRANS64.TRYWAIT P0, [R0+URZ], R2 ;  /* 0x00000002000075a7 */ /* 0x0022a400080011ff */
[----:B--2---:R-:W-:Y:S05]  /*8530*/  @!P0 NANOSLEEP.SYNCS 0x989680 ;  /* 0x009896800000895d */ /* 0x004fea0003900000 */
[----:B------:R-:W2:Y:S02]  /*8540*/  @!P0 SYNCS.PHASECHK.TRANS64 P0, [R0+URZ], R2 ;  /* 0x00000002000085a7 */ /* 0x000ea400080010ff */
[----:B--2---:R-:W-:Y:S05]  /*8550*/  @!P0 BRA `(.L_x_170) ;  /* 0xfffffffc00f08947 */ /* 0x004fea000383ffff */
[----:B------:R-:W-:Y:S05]  /*8560*/  BRA `(.L_x_69) ;  /* 0xffffffb4000c7947 */ /* 0x000fea000383ffff */
.L_x_73:
[----:B------:R-:W-:-:S07]  /*8570*/  MOV R0, UR5 ;  /* 0x0000000500007c02 */ /* 0x000fce0008000f00 */
.L_x_171:
[----:B--2---:R2:W3:Y:S02]  /*8580*/  SYNCS.PHASECHK.TRANS64.TRYWAIT P0, [R0+URZ], R2 ;  /* 0x00000002000075a7 */ /* 0x0044e400080011ff */
[----:B---3--:R-:W-:Y:S05]  /*8590*/  @!P0 NANOSLEEP.SYNCS 0x989680 ;  /* 0x009896800000895d */ /* 0x008fea0003900000 */
[----:B------:R-:W3:Y:S02]  /*85a0*/  @!P0 SYNCS.PHASECHK.TRANS64 P0, [R0+URZ], R2 ;  /* 0x00000002000085a7 */ /* 0x000ee400080010ff */
[----:B---3--:R-:W-:Y:S05]  /*85b0*/  @!P0 BRA `(.L_x_171) ;  /* 0xfffffffc00f08947 */ /* 0x008fea000383ffff */
[----:B------:R-:W-:Y:S05]  /*85c0*/  BRA `(.L_x_172) ;  /* 0xffffffb400c07947 */ /* 0x000fea000383ffff */
.L_x_74:
[----:B------:R-:W-:-:S07]  /*85d0*/  MOV R0, UR5 ;  /* 0x0000000500007c02 */ /* 0x000fce0008000f00 */
.L_x_173:
[----:B-1----:R1:W2:Y:S02]  /*85e0*/  SYNCS.PHASECHK.TRANS64.TRYWAIT P0, [R0+URZ], R3 ;  /* 0x00000003000075a7 */ /* 0x0022a400080011ff */
[----:B--2---:R-:W-:Y:S05]  /*85f0*/  @!P0 NANOSLEEP.SYNCS 0x989680 ;  /* 0x009896800000895d */ /* 0x004fea0003900000 */
[----:B------:R-:W2:Y:S02]  /*8600*/  @!P0 SYNCS.PHASECHK.TRANS64 P0, [R0+URZ], R3 ;  /* 0x00000003000085a7 */ /* 0x000ea400080010ff */
[----:B--2---:R-:W-:Y:S05]  /*8610*/  @!P0 BRA `(.L_x_173) ;  /* 0xfffffffc00f08947 */ /* 0x004fea000383ffff */
[----:B------:R-:W-:Y:S05]  /*8620*/  BRA `(.L_x_174) ;  /* 0xffffffb400cc7947 */ /* 0x000fea000383ffff */
.L_x_75:
[----:B------:R-:W-:-:S07]  /*8630*/  MOV R0, UR5 ;  /* 0x0000000500007c02 */ /* 0x000fce0008000f00 */
.L_x_175:
[----:B-1----:R1:W2:Y:S02]  /*8640*/  SYNCS.PHASECHK.TRANS64.TRYWAIT P0, [R0+URZ], R3 ;  /* 0x00000003000075a7 */ /* 0x0022a400080011ff */
[----:B--2---:R-:W-:Y:S05]  /*8650*/  @!P0 NANOSLEEP.SYNCS 0x989680 ;  /* 0x009896800000895d */ /* 0x004fea0003900000 */
[----:B------:R-:W2:Y:S02]  /*8660*/  @!P0 SYNCS.PHASECHK.TRANS64 P0, [R0+URZ], R3 ;  /* 0x00000003000085a7 */ /* 0x000ea400080010ff */
[----:B--2---:R-:W-:Y:S05]  /*8670*/  @!P0 BRA `(.L_x_175) ;  /* 0xfffffffc00f08947 */ /* 0x004fea000383ffff */
[----:B------:R-:W-:Y:S05]  /*8680*/  BRA `(.L_x_176) ;  /* 0xffffffb400d87947 */ /* 0x000fea000383ffff */
.L_x_76:
[----:B-1----:R-:W-:-:S07]  /*8690*/  MOV R0, UR7 ;  /* 0x0000000700007c02 */ /* 0x002fce0008000f00 */
.L_x_177:
[----:B-1----:R1:W2:Y:S02]  /*86a0*/  SYNCS.PHASECHK.TRANS64.TRYWAIT P0, [R0+URZ], R2 ;  /* 0x00000002000075a7 */ /* 0x0022a400080011ff */
[----:B--2---:R-:W-:Y:S05]  /*86b0*/  @!P0 NANOSLEEP.SYNCS 0x989680 ;  /* 0x009896800000895d */ /* 0x004fea0003900000 */
[----:B------:R-:W2:Y:S02]  /*86c0*/  @!P0 SYNCS.PHASECHK.TRANS64 P0, [R0+URZ], R2 ;  /* 0x00000002000085a7 */ /* 0x000ea400080010ff */
[----:B--2---:R-:W-:Y:S05]  /*86d0*/  @!P0 BRA `(.L_x_177) ;  /* 0xfffffffc00f08947 */ /* 0x004fea000383ffff */
[----:B------:R-:W-:Y:S05]  /*86e0*/  BRA `(.L_x_178) ;  /* 0xffffffb400e47947 */ /* 0x000fea000383ffff */
.L_x_81:
[----:B--2---:R2:W3:Y:S02]  /*86f0*/  SYNCS.PHASECHK.TRANS64.TRYWAIT P0, [R0+URZ+0x140], R2 ;  /* 0x00014002000075a7 */ /* 0x0044e400080011ff */
[----:B---3--:R-:W-:Y:S05]  /*8700*/  @!P0 NANOSLEEP.SYNCS 0x989680 ;  /* 0x009896800000895d */ /* 0x008fea0003900000 */
[----:B------:R-:W3:Y:S02]  /*8710*/  @!P0 SYNCS.PHASECHK.TRANS64 P0, [R0+URZ+0x140], R2 ;  /* 0x00014002000085a7 */ /* 0x000ee400080010ff */
[----:B---3--:R-:W-:Y:S05]  /*8720*/  @!P0 BRA `(.L_x_81) ;  /* 0xfffffffc00f08947 */ /* 0x008fea000383ffff */
[----:B------:R-:W-:Y:S05]  /*8730*/  BRA `(.L_x_179) ;  /* 0xffffffb800e07947 */ /* 0x000fea000383ffff */
.L_x_84:
[----:B------:R-:W-:Y:S07]  /*8740*/  MOV R0, UR7 ;  /* 0x0000000700007c02 */ /* 0x000fee0008000f00 */
.L_x_180:
[----:B--2---:R2:W3:Y:S02]  /*8750*/  SYNCS.PHASECHK.TRANS64.TRYWAIT P0, [R0+URZ+0x138], R2 ;  /* 0x00013802000075a7 */ /* 0x0044e400080011ff */
[----:B---3--:R-:W-:Y:S05]  /*8760*/  @!P0 NANOSLEEP.SYNCS 0x989680 ;  /* 0x009896800000895d */ /* 0x008fea0003900000 */
[----:B------:R-:W3:Y:S02]  /*8770*/  @!P0 SYNCS.PHASECHK.TRANS64 P0, [R0+URZ+0x138], R2 ;  /* 0x00013802000085a7 */ /* 0x000ee400080010ff */
[----:B---3--:R-:W-:Y:S05]  /*8780*/  @!P0 BRA `(.L_x_180) ;  /* 0xfffffffc00f08947 */ /* 0x008fea000383ffff */
[----:B------:R-:W-:Y:S05]  /*8790*/  BRA `(.L_x_83) ;  /* 0xffffffbc00c07947 */ /* 0x000fea000383ffff */
.L_x_87:
[----:B------:R-:W-:Y:S07]  /*87a0*/  MOV R0, UR15 ;  /* 0x0000000f00007c02 */ /* 0x000fee0008000f00 */
.L_x_181:
[----:B-1----:R1:W2:Y:S02]  /*87b0*/  SYNCS.PHASECHK.TRANS64.TRYWAIT P0, [R0+URZ+0x118], R9 ;  /* 0x00011809000075a7 */ /* 0x0022a400080011ff */
[----:B--2---:R-:W-:Y:S05]  /*87c0*/  @!P0 NANOSLEEP.SYNCS 0x989680 ;  /* 0x009896800000895d */ /* 0x004fea0003900000 */
[----:B------:R-:W2:Y:S02]  /*87d0*/  @!P0 SYNCS.PHASECHK.TRANS64 P0, [R0+URZ+0x118], R9 ;  /* 0x00011809000085a7 */ /* 0x000ea400080010ff */
[----:B--2---:R-:W-:Y:S05]  /*87e0*/  @!P0 BRA `(.L_x_181) ;  /* 0xfffffffc00f08947 */ /* 0x004fea000383ffff */
[----:B------:R-:W-:Y:S05]  /*87f0*/  BRA `(.L_x_182) ;  /* 0xffffffc000387947 */ /* 0x000fea000383ffff */
.L_x_88:
[----:B------:R-:W-:Y:S07]  /*8800*/  MOV R0, UR13 ;  /* 0x0000000d00007c02 */ /* 0x000fee0008000f00 */
.L_x_183:
[----:B-1----:R1:W2:Y:S02]  /*8810*/  SYNCS.PHASECHK.TRANS64.TRYWAIT P0, [R0+URZ+0x118], R14 ;  /* 0x0001180e000075a7 */ /* 0x0022a400080011ff */
[----:B--2---:R-:W-:Y:S05]  /*8820*/  @!P0 NANOSLEEP.SYNCS 0x989680 ;  /* 0x009896800000895d */ /* 0x004fea0003900000 */
[----:B------:R-:W2:Y:S02]  /*8830*/  @!P0 SYNCS.PHASECHK.TRANS64 P0, [R0+URZ+0x118], R14 ;  /* 0x0001180e000085a7 */ /* 0x000ea400080010ff */
[----:B--2---:R-:W-:Y:S05]  /*8840*/  @!P0 BRA `(.L_x_183) ;  /* 0xfffffffc00f08947 */ /* 0x004fea000383ffff */
[----:B------:R-:W-:Y:S05]  /*8850*/  BRA `(.L_x_184) ;  /* 0xffffffc000d87947 */ /* 0x000fea000383ffff */
.L_x_90:
[----:B------:R-:W-:-:S07]  /*8860*/  MOV R0, UR4 ;  /* 0x0000000400007c02 */ /* 0x000fce0008000f00 */
.L_x_185:
[----:B-1----:R1:W3:Y:S02]  /*8870*/  SYNCS.PHASECHK.TRANS64.TRYWAIT P0, [R0+URZ], R2 ;  /* 0x00000002000075a7 */ /* 0x0022e400080011ff */
[----:B---3--:R-:W-:Y:S05]  /*8880*/  @!P0 NANOSLEEP.SYNCS 0x989680 ;  /* 0x009896800000895d */ /* 0x008fea0003900000 */
[----:B------:R-:W3:Y:S02]  /*8890*/  @!P0 SYNCS.PHASECHK.TRANS64 P0, [R0+URZ], R2 ;  /* 0x00000002000085a7 */ /* 0x000ee400080010ff */
[----:B---3--:R-:W-:Y:S05]  /*88a0*/  @!P0 BRA `(.L_x_185) ;  /* 0xfffffffc00f08947 */ /* 0x008fea000383ffff */
[----:B------:R-:W-:Y:S05]  /*88b0*/  BRA `(.L_x_186) ;  /* 0xffffffc400647947 */ /* 0x000fea000383ffff */
.L_x_91:
[----:B------:R-:W-:-:S07]  /*88c0*/  MOV R0, UR4 ;  /* 0x0000000400007c02 */ /* 0x000fce0008000f00 */
.L_x_187:
[----:B-1----:R1:W3:Y:S02]  /*88d0*/  SYNCS.PHASECHK.TRANS64.TRYWAIT P0, [R0+URZ], R2 ;  /* 0x00000002000075a7 */ /* 0x0022e400080011ff */
[----:B---3--:R-:W-:Y:S05]  /*88e0*/  @!P0 NANOSLEEP.SYNCS 0x989680 ;  /* 0x009896800000895d */ /* 0x008fea0003900000 */
[----:B------:R-:W3:Y:S02]  /*88f0*/  @!P0 SYNCS.PHASECHK.TRANS64 P0, [R0+URZ], R2 ;  /* 0x00000002000085a7 */ /* 0x000ee400080010ff */
[----:B---3--:R-:W-:Y:S05]  /*8900*/  @!P0 BRA `(.L_x_187) ;  /* 0xfffffffc00f08947 */ /* 0x008fea000383ffff */
[----:B------:R-:W-:Y:S05]  /*8910*/  BRA `(.L_x_188) ;  /* 0xffffffc400707947 */ /* 0x000fea000383ffff */
.L_x_93:
[----:B--2---:R2:W4:Y:S02]  /*8920*/  SYNCS.PHASECHK.TRANS64.TRYWAIT P0, [R0+URZ+0x140], R2 ;  /* 0x00014002000075a7 */ /* 0x00452400080011ff */
[----:B----4-:R-:W-:Y:S05]  /*8930*/  @!P0 NANOSLEEP.SYNCS 0x989680 ;  /* 0x009896800000895d */ /* 0x010fea0003900000 */
[----:B------:R-:W4:Y:S02]  /*8940*/  @!P0 SYNCS.PHASECHK.TRANS64 P0, [R0+URZ+0x140], R2 ;  /* 0x00014002000085a7 */ /* 0x000f2400080010ff */
[----:B----4-:R-:W-:Y:S05]  /*8950*/  @!P0 BRA `(.L_x_93) ;  /* 0xfffffffc00f08947 */ /* 0x010fea000383ffff */
[----:B------:R-:W-:Y:S05]  /*8960*/  BRA `(.L_x_189) ;  /* 0xffffffc800547947 */ /* 0x000fea000383ffff */
.L_x_103:
[----:B-1----:R1:W3:Y:S02]  /*8970*/  SYNCS.PHASECHK.TRANS64.TRYWAIT P1, [R0+URZ+0x100], R3 ;  /* 0x00010003000075a7 */ /* 0x0022e400080211ff */
[----:B---3--:R-:W-:Y:S05]  /*8980*/  @!P1 NANOSLEEP.SYNCS 0x989680 ;  /* 0x009896800000995d */ /* 0x008fea0003900000 */
[----:B------:R-:W3:Y:S02]  /*8990*/  @!P1 SYNCS.PHASECHK.TRANS64 P1, [R0+URZ+0x100], R3 ;  /* 0x00010003000095a7 */ /* 0x000ee400080210ff */
[----:B---3--:R-:W-:Y:S05]  /*89a0*/  @!P1 BRA `(.L_x_103) ;  /* 0xfffffffc00f09947 */ /* 0x008fea000383ffff */
[----:B------:R-:W-:Y:S05]  /*89b0*/  BRA `(.L_x_102) ;  /* 0xffffffd400847947 */ /* 0x000fea000383ffff */
.L_x_105:
[----:B-1----:R1:W4:Y:S02]  /*89c0*/  SYNCS.PHASECHK.TRANS64.TRYWAIT P0, [R73+URZ+0x160], R2 ;  /* 0x00016002490075a7 */ /* 0x00232400080011ff */
[----:B----4-:R-:W-:Y:S05]  /*89d0*/  @!P0 NANOSLEEP.SYNCS 0x989680 ;  /* 0x009896800000895d */ /* 0x010fea0003900000 */
[----:B------:R-:W4:Y:S02]  /*89e0*/  @!P0 SYNCS.PHASECHK.TRANS64 P0, [R73+URZ+0x160], R2 ;  /* 0x00016002490085a7 */ /* 0x000f2400080010ff */
[----:B----4-:R-:W-:Y:S05]  /*89f0*/  @!P0 BRA `(.L_x_105) ;  /* 0xfffffffc00f08947 */ /* 0x010fea000383ffff */
[----:B------:R-:W-:Y:S05]  /*8a00*/  BRA `(.L_x_104) ;  /* 0xffffffd400bc7947 */ /* 0x000fea000383ffff */
.L_x_116:
[----:B--2---:R2:W4:Y:S02]  /*8a10*/  SYNCS.PHASECHK.TRANS64.TRYWAIT P0, [R2+URZ+0x100], R107 ;  /* 0x0001006b020075a7 */ /* 0x00452400080011ff */
[----:B----4-:R-:W-:Y:S05]  /*8a20*/  @!P0 NANOSLEEP.SYNCS 0x989680 ;  /* 0x009896800000895d */ /* 0x010fea0003900000 */
[----:B------:R-:W4:Y:S02]  /*8a30*/  @!P0 SYNCS.PHASECHK.TRANS64 P0, [R2+URZ+0x100], R107 ;  /* 0x0001006b020085a7 */ /* 0x000f2400080010ff */
[----:B----4-:R-:W-:Y:S05]  /*8a40*/  @!P0 BRA `(.L_x_116) ;  /* 0xfffffffc00f08947 */ /* 0x010fea000383ffff */
[----:B------:R-:W-:Y:S05]  /*8a50*/  BRA `(.L_x_115) ;  /* 0xffffffe000a47947 */ /* 0x000fea000383ffff */
        .weak           $__internal_0_$__cuda_sm10x_tcgen05_guardrail_trap_col_being_dealloced_not_returned_by_alloc
        .type           $__internal_0_$__cuda_sm10x_tcgen05_guardrail_trap_col_being_dealloced_not_returned_by_alloc,@function
        .size           $__internal_0_$__cuda_sm10x_tcgen05_guardrail_trap_col_being_dealloced_not_returned_by_alloc,($__internal_1_$__cuda_sm10x_tcgen05_guardrail_trap_phase_invalid_during_alloc - $__internal_0_$__cuda_sm10x_tcgen05_guardrail_trap_col_being_dealloced_not_returned_by_alloc)
$__internal_0_$__cuda_sm10x_tcgen05_guardrail_trap_col_being_dealloced_not_returned_by_alloc:
[----:B------:R-:W-:Y:S05]  /*8a60*/  BPT.TRAP 0x1 ;  /* 0x000000040000795c */ /* 0x000fea0000300000 */
[----:B------:R-:W-:-:S04]  /*8a70*/  HFMA2 R3, -RZ, RZ, 0, 0 ;  /* 0x00000000ff037431 */ /* 0x000fc800000001ff */
[----:B------:R-:W-:Y:S05]  /*8a80*/  RET.REL.NODEC R2 `(_ZN7cutlass13device_kernelINS_4gemm6kernel13GemmUniversalIN4cute5tupleIJiiiiEEENS1_10collective13CollectiveMmaINS1_35MainloopSm100TmaUmmaWarpSpecializedILi16ELi2ELi4ENS5_IJNS4_1CILi1EEESB_SB_EEEEENS5_IJNSA_ILi128EEENSA_ILi64EEENSA_ILi32EEEEEENS_6half_tENS5_IJlSB_lEEESI_SJ_NS4_8TiledMMAINS4_8MMA_AtomIJNS4_20SM100_MMA_F16BF16_SSISI_SI_fLi128ELi64ELNS4_4UMMA5MajorE0ELSO_0ELNSN_7ScaleInE0ELSP_0EEEEEENS4_6LayoutISC_NS5_IJNSA_ILi0EEEST_ST_EEEEENS5_IJNS4_10UnderscoreESW_SW_EEEEENS4_13SM90_TMA_LOADENS4_14ComposedLayoutINS4_7SwizzleILi2ELi4ELi3EEENS4_18smem_ptr_flag_bitsILi16EEENSS_INS5_IJNSA_ILi8EEESG_EEENS5_IJSG_SB_EEEEEEEvNS4_8identityESZ_S19_vS1A_EENS_8epilogue10collective18CollectiveEpilogueINS1C_23Sm100TmaWarpSpecializedILi3ELi2ELi32ELb1ELb0EEEJSH_NS5_IJNSS_ISE_SB_EENSS_ISG_SB_EEEEESI_SJ_SI_SJ_NS1C_6fusion15FusionCallbacksIS1G_NS1K_17LinearCombinationISI_fSI_fLNS_15FloatRoundStyleE2EEESH_S1J_JEEENS4_5SM1004TMEM4LOAD26SM100_TMEM_LOAD_32dp32b32xESZ_S19_NS4_39AutoVectorizingCopyWithAssumedAlignmentILi128EEENS4_14SM90_TMA_STOREES19_S1V_S1V_EEEvvEEEEvNT_6ParamsE) ;  /* 0xffffff74025c7950 */ /* 0x000fea0003c3ffff */
        .weak           $__internal_1_$__cuda_sm10x_tcgen05_guardrail_trap_phase_invalid_during_alloc
        .type           $__internal_1_$__cuda_sm10x_tcgen05_guardrail_trap_phase_invalid_during_alloc,@function
        .size           $__internal_1_$__cuda_sm10x_tcgen05_guardrail_trap_phase_invalid_during_alloc,($__internal_2_$__cuda_sm10x_tcgen05_guardrail_trap_unallocated_columns_being_dealloced - $__internal_1_$__cuda_sm10x_tcgen05_guardrail_trap_phase_invalid_during_alloc)
$__internal_1_$__cuda_sm10x_tcgen05_guardrail_trap_phase_invalid_during_alloc:
[----:B------:R-:W-:Y:S05]  /*8a90*/  BPT.TRAP 0x1 ;  /* 0x000000040000795c */ /* 0x000fea0000300000 */
[----:B------:R-:W-:-:S04]  /*8aa0*/  MOV R3, 0x0 ;  /* 0x0000000000037802 */ /* 0x000fc80000000f00 */
[----:B------:R-:W-:Y:S05]  /*8ab0*/  RET.REL.NODEC R2 `(_ZN7cutlass13device_kernelINS_4gemm6kernel13GemmUniversalIN4cute5tupleIJiiiiEEENS1_10collective13CollectiveMmaINS1_35MainloopSm100TmaUmmaWarpSpecializedILi16ELi2ELi4ENS5_IJNS4_1CILi1EEESB_SB_EEEEENS5_IJNSA_ILi128EEENSA_ILi64EEENSA_ILi32EEEEEENS_6half_tENS5_IJlSB_lEEESI_SJ_NS4_8TiledMMAINS4_8MMA_AtomIJNS4_20SM100_MMA_F16BF16_SSISI_SI_fLi128ELi64ELNS4_4UMMA5MajorE0ELSO_0ELNSN_7ScaleInE0ELSP_0EEEEEENS4_6LayoutISC_NS5_IJNSA_ILi0EEEST_ST_EEEEENS5_IJNS4_10UnderscoreESW_SW_EEEEENS4_13SM90_TMA_LOADENS4_14ComposedLayoutINS4_7SwizzleILi2ELi4ELi3EEENS4_18smem_ptr_flag_bitsILi16EEENSS_INS5_IJNSA_ILi8EEESG_EEENS5_IJSG_SB_EEEEEEEvNS4_8identityESZ_S19_vS1A_EENS_8epilogue10collective18CollectiveEpilogueINS1C_23Sm100TmaWarpSpecializedILi3ELi2ELi32ELb1ELb0EEEJSH_NS5_IJNSS_ISE_SB_EENSS_ISG_SB_EEEEESI_SJ_SI_SJ_NS1C_6fusion15FusionCallbacksIS1G_NS1K_17LinearCombinationISI_fSI_fLNS_15FloatRoundStyleE2EEESH_S1J_JEEENS4_5SM1004TMEM4LOAD26SM100_TMEM_LOAD_32dp32b32xESZ_S19_NS4_39AutoVectorizingCopyWithAssumedAlignmentILi128EEENS4_14SM90_TMA_STOREES19_S1V_S1V_EEEvvEEEEvNT_6ParamsE) ;  /* 0xffffff7402507950 */ /* 0x000fea0003c3ffff */
        .weak           $__internal_2_$__cuda_sm10x_tcgen05_guardrail_trap_unallocated_columns_being_dealloced
        .type           $__internal_2_$__cuda_sm10x_tcgen05_guardrail_trap_unallocated_columns_being_dealloced,@function
        .size           $__internal_2_$__cuda_sm10x_tcgen05_guardrail_trap_unallocated_columns_being_dealloced,(.L_x_191 - $__internal_2_$__cuda_sm10x_tcgen05_guardrail_trap_unallocated_columns_being_dealloced)
$__internal_2_$__cuda_sm10x_tcgen05_guardrail_trap_unallocated_columns_being_dealloced:
[----:B------:R-:W-:Y:S05]  /*8ac0*/  BPT.TRAP 0x1 ;  /* 0x000000040000795c */ /* 0x000fea0000300000 */
[----:B------:R-:W-:-:S04]  /*8ad0*/  HFMA2 R3, -RZ, RZ, 0, 0 ;  /* 0x00000000ff037431 */ /* 0x000fc800000001ff */
[----:B------:R-:W-:Y:S05]  /*8ae0*/  RET.REL.NODEC R2 `(_ZN7cutlass13device_kernelINS_4gemm6kernel13GemmUniversalIN4cute5tupleIJiiiiEEENS1_10collective13CollectiveMmaINS1_35MainloopSm100TmaUmmaWarpSpecializedILi16ELi2ELi4ENS5_IJNS4_1CILi1EEESB_SB_EEEEENS5_IJNSA_ILi128EEENSA_ILi64EEENSA_ILi32EEEEEENS_6half_tENS5_IJlSB_lEEESI_SJ_NS4_8TiledMMAINS4_8MMA_AtomIJNS4_20SM100_MMA_F16BF16_SSISI_SI_fLi128ELi64ELNS4_4UMMA5MajorE0ELSO_0ELNSN_7ScaleInE0ELSP_0EEEEEENS4_6LayoutISC_NS5_IJNSA_ILi0EEEST_ST_EEEEENS5_IJNS4_10UnderscoreESW_SW_EEEEENS4_13SM90_TMA_LOADENS4_14ComposedLayoutINS4_7SwizzleILi2ELi4ELi3EEENS4_18smem_ptr_flag_bitsILi16EEENSS_INS5_IJNSA_ILi8EEESG_EEENS5_IJSG_SB_EEEEEEEvNS4_8identityESZ_S19_vS1A_EENS_8epilogue10collective18CollectiveEpilogueINS1C_23Sm100TmaWarpSpecializedILi3ELi2ELi32ELb1ELb0EEEJSH_NS5_IJNSS_ISE_SB_EENSS_ISG_SB_EEEEESI_SJ_SI_SJ_NS1C_6fusion15FusionCallbacksIS1G_NS1K_17LinearCombinationISI_fSI_fLNS_15FloatRoundStyleE2EEESH_S1J_JEEENS4_5SM1004TMEM4LOAD26SM100_TMEM_LOAD_32dp32b32xESZ_S19_NS4_39AutoVectorizingCopyWithAssumedAlignmentILi128EEENS4_14SM90_TMA_STOREES19_S1V_S1V_EEEvvEEEEvNT_6ParamsE) ;  /* 0xffffff7402447950 */ /* 0x000fea0003c3ffff */
.L_x_190:
[----:B------:R-:W-:-:S00]  /*8af0*/  BRA `(.L_x_190) ;  /* 0xfffffffc00fc7947 */ /* 0x000fc0000383ffff */
[----:B------:R-:W-:-:S00]  /*8b00*/  NOP ;  /* 0x0000000000007918 */ /* 0x000fc00000000000 */
[----:B------:R-:W-:-:S00]  /*8b10*/  NOP ;  /* 0x0000000000007918 */ /* 0x000fc00000000000 */
[----:B------:R-:W-:-:S00]  /*8b20*/  NOP ;  /* 0x0000000000007918 */ /* 0x000fc00000000000 */
[----:B------:R-:W-:-:S00]  /*8b30*/  NOP ;  /* 0x0000000000007918 */ /* 0x000fc00000000000 */
[----:B------:R-:W-:-:S00]  /*8b40*/  NOP ;  /* 0x0000000000007918 */ /* 0x000fc00000000000 */
[----:B------:R-:W-:-:S00]  /*8b50*/  NOP ;  /* 0x0000000000007918 */ /* 0x000fc00000000000 */
[----:B------:R-:W-:-:S00]  /*8b60*/  NOP ;  /* 0x0000000000007918 */ /* 0x000fc00000000000 */
[----:B------:R-:W-:-:S00]  /*8b70*/  NOP ;  /* 0x0000000000007918 */ /* 0x000fc00000000000 */
.L_x_191:


//--------------------- .nv.global.init           --------------------------
	.section	.nv.global.init,"aw",@progbits
.nv.global.init:
	.type		$str$27,@object
	.size		$str$27,($str$28 - $str$27)
$str$27:
        /*0000*/ 	.byte	0x28, 0x61, 0x64, 0x64, 0x72, 0x65, 0x73, 0x73, 0x20, 0x26, 0x20, 0x6d, 0x61, 0x73, 0x6b, 0x29
        /*0010*/ 	.byte	0x20, 0x3d, 0x3d, 0x20, 0x30, 0x00
	.type		$str$28,@object
	.size		$str$28,($str$26 - $str$28)
$str$28:
        /*0016*/ 	.byte	0x2f, 0x74, 0x6d, 0x70, 0x2f, 0x63, 0x75, 0x74, 0x6c, 0x61, 0x73, 0x73, 0x5f, 0x73, 0x77, 0x65
        /*0026*/ 	.byte	0x65, 0x70, 0x5f, 0x73, 0x72, 0x63, 0x2f, 0x69, 0x6e, 0x63, 0x6c, 0x75, 0x64, 0x65, 0x2f, 0x63
        /*0036*/ 	.byte	0x75, 0x74, 0x65, 0x2f, 0x70, 0x6f, 0x69, 0x6e, 0x74, 0x65, 0x72, 0x5f, 0x66, 0x6c, 0x61, 0x67
        /*0046*/ 	.byte	0x67, 0x65, 0x64, 0x2e, 0x68, 0x70, 0x70, 0x00
	.type		$str$26,@object
	.size		$str$26,($str$25 - $str$26)
$str$26:
        /*004e*/ 	.byte	0x2f, 0x74, 0x6d, 0x70, 0x2f, 0x63, 0x75, 0x74, 0x6c, 0x61, 0x73, 0x73, 0x5f, 0x73, 0x77, 0x65
        /*005e*/ 	.byte	0x65, 0x70, 0x5f, 0x73, 0x72, 0x63, 0x2f, 0x69, 0x6e, 0x63, 0x6c, 0x75, 0x64, 0x65, 0x2f, 0x63
        /*006e*/ 	.byte	0x75, 0x74, 0x65, 0x2f, 0x61, 0x74, 0x6f, 0x6d, 0x2f, 0x63, 0x6f, 0x70, 0x79, 0x5f, 0x74, 0x72
        /*007e*/ 	.byte	0x61, 0x69, 0x74, 0x73, 0x5f, 0x73, 0x6d, 0x31, 0x30, 0x30, 0x2e, 0x68, 0x70, 0x70, 0x00
	.type		$str$25,@object
	.size		$str$25,(__unnamed_1 - $str$25)
$str$25:
        /*008d*/ 	.byte	0x28, 0x28, 0x75, 0x69, 0x6e, 0x74, 0x33, 0x32, 0x5f, 0x74, 0x28, 0x74, 0x68, 0x72, 0x65, 0x61
        /*009d*/ 	.byte	0x64, 0x49, 0x64, 0x78, 0x2e, 0x78, 0x29, 0x20, 0x2f, 0x20, 0x33, 0x32, 0x29, 0x20, 0x25, 0x20
        /*00ad*/ 	.byte	0x34, 0x29, 0x20, 0x3d, 0x3d, 0x20, 0x28, 0x28, 0x28, 0x74, 0x6d, 0x65, 0x6d, 0x5f, 0x61, 0x64
        /*00bd*/ 	.byte	0x64, 0x72, 0x20, 0x3e, 0x3e, 0x20, 0x31, 0x36, 0x29, 0x20, 0x2f, 0x20, 0x33, 0x32, 0x29, 0x20
        /*00cd*/ 	.byte	0x25, 0x20, 0x34, 0x29, 0x00
	.type		__unnamed_1,@object
	.size		__unnamed_1,(__unnamed_2 - __unnamed_1)
__unnamed_1:
        /*00d2*/ 	.byte	0x61, 0x75, 0x74, 0x6f, 0x20, 0x63, 0x75, 0x74, 0x65, 0x3a, 0x3a, 0x61, 0x73, 0x5f, 0x70, 0x6f
        /* <DEDUP_REMOVED lines=24> */
        /*0262*/ 	.byte	0x3e, 0x3e, 0x3e, 0x3e, 0x5d, 0x00
	.type		__unnamed_2,@object
	.size		__unnamed_2,(.L_2 - __unnamed_2)
__unnamed_2:
        /* <DEDUP_REMOVED lines=42> */
        /*0508*/ 	.byte	0x3e, 0x3e, 0x5d, 0x00
.L_2:


//--------------------- .nv.shared._ZN7cutlass13device_kernelINS_4gemm6kernel13GemmUniversalIN4cute5tupleIJiiiiEEENS1_10collective13CollectiveMmaINS1_35MainloopSm100TmaUmmaWarpSpecializedILi16ELi2ELi4ENS5_IJNS4_1CILi1EEESB_SB_EEEEENS5_IJNSA_ILi128EEENSA_ILi64EEENSA_ILi32EEEEEENS_6half_tENS5_IJlSB_lEEESI_SJ_NS4_8TiledMMAINS4_8MMA_AtomIJNS4_20SM100_MMA_F16BF16_SSISI_SI_fLi128ELi64ELNS4_4UMMA5MajorE0ELSO_0ELNSN_7ScaleInE0ELSP_0EEEEEENS4_6LayoutISC_NS5_IJNSA_ILi0EEEST_ST_EEEEENS5_IJNS4_10UnderscoreESW_SW_EEEEENS4_13SM90_TMA_LOADENS4_14ComposedLayoutINS4_7SwizzleILi2ELi4ELi3EEENS4_18smem_ptr_flag_bitsILi16EEENSS_INS5_IJNSA_ILi8EEESG_EEENS5_IJSG_SB_EEEEEEEvNS4_8identityESZ_S19_vS1A_EENS_8epilogue10collective18CollectiveEpilogueINS1C_23Sm100TmaWarpSpecializedILi3ELi2ELi32ELb1ELb0EEEJSH_NS5_IJNSS_ISE_SB_EENSS_ISG_SB_EEEEESI_SJ_SI_SJ_NS1C_6fusion15FusionCallbacksIS1G_NS1K_17LinearCombinationISI_fSI_fLNS_15FloatRoundStyleE2EEESH_S1J_JEEENS4_5SM1004TMEM4LOAD26SM100_TMEM_LOAD_32dp32b32xESZ_S19_NS4_39AutoVectorizingCopyWithAssumedAlignmentILi128EEENS4_14SM90_TMA_STOREES19_S1V_S1V_EEEvvEEEEvNT_6ParamsE --------------------------
	.section	.nv.shared._ZN7cutlass13device_kernelINS_4gemm6kernel13GemmUniversalIN4cute5tupleIJiiiiEEENS1_10collective13CollectiveMmaINS1_35MainloopSm100TmaUmmaWarpSpecializedILi16ELi2ELi4ENS5_IJNS4_1CILi1EEESB_SB_EEEEENS5_IJNSA_ILi128EEENSA_ILi64EEENSA_ILi32EEEEEENS_6half_tENS5_IJlSB_lEEESI_SJ_NS4_8TiledMMAINS4_8MMA_AtomIJNS4_20SM100_MMA_F16BF16_SSISI_SI_fLi128ELi64ELNS4_4UMMA5MajorE0ELSO_0ELNSN_7ScaleInE0ELSP_0EEEEEENS4_6LayoutISC_NS5_IJNSA_ILi0EEEST_ST_EEEEENS5_IJNS4_10UnderscoreESW_SW_EEEEENS4_13SM90_TMA_LOADENS4_14ComposedLayoutINS4_7SwizzleILi2ELi4ELi3EEENS4_18smem_ptr_flag_bitsILi16EEENSS_INS5_IJNSA_ILi8EEESG_EEENS5_IJSG_SB_EEEEEEEvNS4_8identityESZ_S19_vS1A_EENS_8epilogue10collective18CollectiveEpilogueINS1C_23Sm100TmaWarpSpecializedILi3ELi2ELi32ELb1ELb0EEEJSH_NS5_IJNSS_ISE_SB_EENSS_ISG_SB_EEEEESI_SJ_SI_SJ_NS1C_6fusion15FusionCallbacksIS1G_NS1K_17LinearCombinationISI_fSI_fLNS_15FloatRoundStyleE2EEESH_S1J_JEEENS4_5SM1004TMEM4LOAD26SM100_TMEM_LOAD_32dp32b32xESZ_S19_NS4_39AutoVectorizingCopyWithAssumedAlignmentILi128EEENS4_14SM90_TMA_STOREES19_S1V_S1V_EEEvvEEEEvNT_6ParamsE,"aw",@nobits
	.sectionflags	@""
	.align	16
	.zero		1024


//--------------------- .nv.shared.reserved.0     --------------------------
	.section	.nv.shared.reserved.0,"aw",@nobits
	.weak		__nv_reservedSMEM_offset_0_alias
	.size		__nv_reservedSMEM_offset_0_alias, 0, 64
	.other		__nv_reservedSMEM_offset_0_alias,@"STO_CUDA_RESERVED_SHARED STV_DEFAULT"
__nv_reservedSMEM_offset_0_alias:
	.zero		0
.nv.shared.reserved.0:
	.zero		64
	.weak		__nv_reservedSMEM_tcgen05_partition
	.type		__nv_reservedSMEM_tcgen05_partition,@object
	.size		__nv_reservedSMEM_tcgen05_partition,(.L_0 - __nv_reservedSMEM_tcgen05_partition)
__nv_reservedSMEM_tcgen05_partition:
	.zero		32
.L_0:


//--------------------- .nv.global                --------------------------
	.section	.nv.global,"aw",@nobits
.nv.global:
	.type		_ZN40_INTERNAL_c7174358_4_k_cu_05fb12c9_358614cute1_E,@object
	.size		_ZN40_INTERNAL_c7174358_4_k_cu_05fb12c9_358614cute1_E,(_ZN40_INTERNAL_c7174358_4_k_cu_05fb12c9_358614cuda3std3__45__cpo6cbeginE - _ZN40_INTERNAL_c7174358_4_k_cu_05fb12c9_358614cute1_E)
_ZN40_INTERNAL_c7174358_4_k_cu_05fb12c9_358614cute1_E:
	.zero		1
	.type		_ZN40_INTERNAL_c7174358_4_k_cu_05fb12c9_358614cuda3std3__45__cpo6cbeginE,@object
	.size		_ZN40_INTERNAL_c7174358_4_k_cu_05fb12c9_358614cuda3std3__45__cpo6cbeginE,(_ZN40_INTERNAL_c7174358_4_k_cu_05fb12c9_358614cuda3std3__48in_placeE - _ZN40_INTERNAL_c7174358_4_k_cu_05fb12c9_358614cuda3std3__45__cpo6cbeginE)
_ZN40_INTERNAL_c7174358_4_k_cu_05fb12c9_358614cuda3std3__45__cpo6cbeginE:
	.zero		1
	.type		_ZN40_INTERNAL_c7174358_4_k_cu_05fb12c9_358614cuda3std3__48in_placeE,@object
	.size		_ZN40_INTERNAL_c7174358_4_k_cu_05fb12c9_358614cuda3std3__48in_placeE,(_ZN40_INTERNAL_c7174358_4_k_cu_05fb12c9_358614cuda3std6ranges3__45__cpo9iter_moveE - _ZN40_INTERNAL_c7174358_4_k_cu_05fb12c9_358614cuda3std3__48in_placeE)
_ZN40_INTERNAL_c7174358_4_k_cu_05fb12c9_358614cuda3std3__48in_placeE:
	.zero		1
	.type		_ZN40_INTERNAL_c7174358_4_k_cu_05fb12c9_358614cuda3std6ranges3__45__cpo9iter_moveE,@object
	.size		_ZN40_INTERNAL_c7174358_4_k_cu_05fb12c9_358614cuda3std6ranges3__45__cpo9iter_moveE,(_ZN40_INTERNAL_c7174358_4_k_cu_05fb12c9_358614cuda3std3__45__cpo5beginE - _ZN40_INTERNAL_c7174358_4_k_cu_05fb12c9_358614cuda3std6ranges3__45__cpo9iter_moveE)
_ZN40_INTERNAL_c7174358_4_k_cu_05fb12c9_358614cuda3std6ranges3__45__cpo9iter_moveE:
	.zero		1
	.type		_ZN40_INTERNAL_c7174358_4_k_cu_05fb12c9_358614cuda3std3__45__cpo5beginE,@object
	.size		_ZN40_INTERNAL_c7174358_4_k_cu_05fb12c9_358614cuda3std3__45__cpo5beginE,(_ZN40_INTERNAL_c7174358_4_k_cu_05fb12c9_358614cuda3std3__442_GLOBAL__N__c7174358_4_k_cu_05fb12c9_358616ignoreE - _ZN40_INTERNAL_c7174358_4_k_cu_05fb12c9_358614cuda3std3__45__cpo5beginE)
_ZN40_INTERNAL_c7174358_4_k_cu_05fb12c9_358614cuda3std3__45__cpo5beginE:
	.zero		1
	.type		_ZN40_INTERNAL_c7174358_4_k_cu_05fb12c9_358614cuda3std3__442_GLOBAL__N__c7174358_4_k_cu_05fb12c9_358616ignoreE,@object
	.size		_ZN40_INTERNAL_c7174358_4_k_cu_05fb12c9_358614cuda3std3__442_GLOBAL__N__c7174358_4_k_cu_05fb12c9_358616ignoreE,(_ZN40_INTERNAL_c7174358_4_k_cu_05fb12c9_358614cute7productE - _ZN40_INTERNAL_c7174358_4_k_cu_05fb12c9_358614cuda3std3__442_GLOBAL__N__c7174358_4_k_cu_05fb12c9_358616ignoreE)
_ZN40_INTERNAL_c7174358_4_k_cu_05fb12c9_358614cuda3std3__442_GLOBAL__N__c7174358_4_k_cu_05fb12c9_358616ignoreE:
	.zero		1
	.type		_ZN40_INTERNAL_c7174358_4_k_cu_05fb12c9_358614cute7productE,@object
	.size		_ZN40_INTERNAL_c7174358_4_k_cu_05fb12c9_358614cute7productE,(_ZN40_INTERNAL_c7174358_4_k_cu_05fb12c9_358614cuda3std3__45__cpo3endE - _ZN40_INTERNAL_c7174358_4_k_cu_05fb12c9_358614cute7productE)
_ZN40_INTERNAL_c7174358_4_k_cu_05fb12c9_358614cute7productE:
	.zero		1
	.type		_ZN40_INTERNAL_c7174358_4_k_cu_05fb12c9_358614cuda3std3__45__cpo3endE,@object
	.size		_ZN40_INTERNAL_c7174358_4_k_cu_05fb12c9_358614cuda3std3__45__cpo3endE,(_ZN40_INTERNAL_c7174358_4_k_cu_05fb12c9_358614cuda3std3__419piecewise_constructE - _ZN40_INTERNAL_c7174358_4_k_cu_05fb12c9_358614cuda3std3__45__cpo3endE)
_ZN40_INTERNAL_c7174358_4_k_cu_05fb12c9_358614cuda3std3__45__cpo3endE:
	.zero		1
	.type		_ZN40_INTERNAL_c7174358_4_k_cu_05fb12c9_358614cuda3std3__419piecewise_constructE,@object
	.size		_ZN40_INTERNAL_c7174358_4_k_cu_05fb12c9_358614cuda3std3__419piecewise_constructE,(_ZN40_INTERNAL_c7174358_4_k_cu_05fb12c9_358614cuda3std3__45__cpo4cendE - _ZN40_INTERNAL_c7174358_4_k_cu_05fb12c9_358614cuda3std3__419piecewise_constructE)
_ZN40_INTERNAL_c7174358_4_k_cu_05fb12c9_358614cuda3std3__419piecewise_constructE:
	.zero		1
	.type		_ZN40_INTERNAL_c7174358_4_k_cu_05fb12c9_358614cuda3std3__45__cpo4cendE,@object
	.size		_ZN40_INTERNAL_c7174358_4_k_cu_05fb12c9_358614cuda3std3__45__cpo4cendE,(_ZN40_INTERNAL_c7174358_4_k_cu_05fb12c9_358614cuda3std6ranges3__45__cpo4swapE - _ZN40_INTERNAL_c7174358_4_k_cu_05fb12c9_358614cuda3std3__45__cpo4cendE)
_ZN40_INTERNAL_c7174358_4_k_cu_05fb12c9_358614cuda3std3__45__cpo4cendE:
	.zero		1
	.type		_ZN40_INTERNAL_c7174358_4_k_cu_05fb12c9_358614cuda3std6ranges3__45__cpo4swapE,@object
	.size		_ZN40_INTERNAL_c7174358_4_k_cu_05fb12c9_358614cuda3std6ranges3__45__cpo4swapE,(.L_10 - _ZN40_INTERNAL_c7174358_4_k_cu_05fb12c9_358614cuda3std6ranges3__45__cpo4swapE)
_ZN40_INTERNAL_c7174358_4_k_cu_05fb12c9_358614cuda3std6ranges3__45__cpo4swapE:
	.zero		1
.L_10:


//--------------------- .nv.constant0._ZN7cutlass13device_kernelINS_4gemm6kernel13GemmUniversalIN4cute5tupleIJiiiiEEENS1_10collective13CollectiveMmaINS1_35MainloopSm100TmaUmmaWarpSpecializedILi16ELi2ELi4ENS5_IJNS4_1CILi1EEESB_SB_EEEEENS5_IJNSA_ILi128EEENSA_ILi64EEENSA_ILi32EEEEEENS_6half_tENS5_IJlSB_lEEESI_SJ_NS4_8TiledMMAINS4_8MMA_AtomIJNS4_20SM100_MMA_F16BF16_SSISI_SI_fLi128ELi64ELNS4_4UMMA5MajorE0ELSO_0ELNSN_7ScaleInE0ELSP_0EEEEEENS4_6LayoutISC_NS5_IJNSA_ILi0EEEST_ST_EEEEENS5_IJNS4_10UnderscoreESW_SW_EEEEENS4_13SM90_TMA_LOADENS4_14ComposedLayoutINS4_7SwizzleILi2ELi4ELi3EEENS4_18smem_ptr_flag_bitsILi16EEENSS_INS5_IJNSA_ILi8EEESG_EEENS5_IJSG_SB_EEEEEEEvNS4_8identityESZ_S19_vS1A_EENS_8epilogue10collective18CollectiveEpilogueINS1C_23Sm100TmaWarpSpecializedILi3ELi2ELi32ELb1ELb0EEEJSH_NS5_IJNSS_ISE_SB_EENSS_ISG_SB_EEEEESI_SJ_SI_SJ_NS1C_6fusion15FusionCallbacksIS1G_NS1K_17LinearCombinationISI_fSI_fLNS_15FloatRoundStyleE2EEESH_S1J_JEEENS4_5SM1004TMEM4LOAD26SM100_TMEM_LOAD_32dp32b32xESZ_S19_NS4_39AutoVectorizingCopyWithAssumedAlignmentILi128EEENS4_14SM90_TMA_STOREES19_S1V_S1V_EEEvvEEEEvNT_6ParamsE --------------------------
	.section	.nv.constant0._ZN7cutlass13device_kernelINS_4gemm6kernel13GemmUniversalIN4cute5tupleIJiiiiEEENS1_10collective13CollectiveMmaINS1_35MainloopSm100TmaUmmaWarpSpecializedILi16ELi2ELi4ENS5_IJNS4_1CILi1EEESB_SB_EEEEENS5_IJNSA_ILi128EEENSA_ILi64EEENSA_ILi32EEEEEENS_6half_tENS5_IJlSB_lEEESI_SJ_NS4_8TiledMMAINS4_8MMA_AtomIJNS4_20SM100_MMA_F16BF16_SSISI_SI_fLi128ELi64ELNS4_4UMMA5MajorE0ELSO_0ELNSN_7ScaleInE0ELSP_0EEEEEENS4_6LayoutISC_NS5_IJNSA_ILi0EEEST_ST_EEEEENS5_IJNS4_10UnderscoreESW_SW_EEEEENS4_13SM90_TMA_LOADENS4_14ComposedLayoutINS4_7SwizzleILi2ELi4ELi3EEENS4_18smem_ptr_flag_bitsILi16EEENSS_INS5_IJNSA_ILi8EEESG_EEENS5_IJSG_SB_EEEEEEEvNS4_8identityESZ_S19_vS1A_EENS_8epilogue10collective18CollectiveEpilogueINS1C_23Sm100TmaWarpSpecializedILi3ELi2ELi32ELb1ELb0EEEJSH_NS5_IJNSS_ISE_SB_EENSS_ISG_SB_EEEEESI_SJ_SI_SJ_NS1C_6fusion15FusionCallbacksIS1G_NS1K_17LinearCombinationISI_fSI_fLNS_15FloatRoundStyleE2EEESH_S1J_JEEENS4_5SM1004TMEM4LOAD26SM100_TMEM_LOAD_32dp32b32xESZ_S19_NS4_39AutoVectorizingCopyWithAssumedAlignmentILi128EEENS4_14SM90_TMA_STOREES19_S1V_S1V_EEEvvEEEEvNT_6ParamsE,"a",@progbits
	.sectionflags	@""
	.align	4
.nv.constant0._ZN7cutlass13device_kernelINS_4gemm6kernel13GemmUniversalIN4cute5tupleIJiiiiEEENS1_10collective13CollectiveMmaINS1_35MainloopSm100TmaUmmaWarpSpecializedILi16ELi2ELi4ENS5_IJNS4_1CILi1EEESB_SB_EEEEENS5_IJNSA_ILi128EEENSA_ILi64EEENSA_ILi32EEEEEENS_6half_tENS5_IJlSB_lEEESI_SJ_NS4_8TiledMMAINS4_8MMA_AtomIJNS4_20SM100_MMA_F16BF16_SSISI_SI_fLi128ELi64ELNS4_4UMMA5MajorE0ELSO_0ELNSN_7ScaleInE0ELSP_0EEEEEENS4_6LayoutISC_NS5_IJNSA_ILi0EEEST_ST_EEEEENS5_IJNS4_10UnderscoreESW_SW_EEEEENS4_13SM90_TMA_LOADENS4_14ComposedLayoutINS4_7SwizzleILi2ELi4ELi3EEENS4_18smem_ptr_flag_bitsILi16EEENSS_INS5_IJNSA_ILi8EEESG_EEENS5_IJSG_SB_EEEEEEEvNS4_8identityESZ_S19_vS1A_EENS_8epilogue10collective18CollectiveEpilogueINS1C_23Sm100TmaWarpSpecializedILi3ELi2ELi32ELb1ELb0EEEJSH_NS5_IJNSS_ISE_SB_EENSS_ISG_SB_EEEEESI_SJ_SI_SJ_NS1C_6fusion15FusionCallbacksIS1G_NS1K_17LinearCombinationISI_fSI_fLNS_15FloatRoundStyleE2EEESH_S1J_JEEENS4_5SM1004TMEM4LOAD26SM100_TMEM_LOAD_32dp32b32xESZ_S19_NS4_39AutoVectorizingCopyWithAssumedAlignmentILi128EEENS4_14SM90_TMA_STOREES19_S1V_S1V_EEEvvEEEEvNT_6ParamsE:
	.zero		2944


//--------------------- SYMBOLS --------------------------

	.type		.nv.reservedSmem.offset0,@object
	.size		.nv.reservedSmem.offset0,0x4
	.type		.nv.reservedSmem.cap,@object
	.size		.nv.reservedSmem.cap,0x4
	.type		__assertfail,@function
